//
// Generated by NVIDIA NVVM Compiler
//
// Compiler Build ID: CL-36424714
// Cuda compilation tools, release 13.0, V13.0.88
// Based on NVVM 20.0.0
//

.version 9.0
.target sm_100
.address_size 64

	// .globl	batchGradientsKernel

.visible .entry batchGradientsKernel(
	.param .u32 batchGradientsKernel_param_0,
	.param .u64 .ptr .align 1 batchGradientsKernel_param_1,
	.param .u32 batchGradientsKernel_param_2,
	.param .u32 batchGradientsKernel_param_3,
	.param .u32 batchGradientsKernel_param_4,
	.param .u32 batchGradientsKernel_param_5,
	.param .u64 .ptr .align 1 batchGradientsKernel_param_6,
	.param .u64 .ptr .align 1 batchGradientsKernel_param_7,
	.param .u64 .ptr .align 1 batchGradientsKernel_param_8
)
{
	.reg .pred 	%p<17>;
	.reg .b32 	%r<112>;
	.reg .b64 	%rd<67>;
	.reg .b64 	%fd<76>;

	ld.param.u32 	%r17, [batchGradientsKernel_param_0];
	ld.param.u64 	%rd5, [batchGradientsKernel_param_1];
	ld.param.u32 	%r13, [batchGradientsKernel_param_2];
	ld.param.u32 	%r14, [batchGradientsKernel_param_3];
	ld.param.u32 	%r15, [batchGradientsKernel_param_4];
	ld.param.u32 	%r16, [batchGradientsKernel_param_5];
	ld.param.u64 	%rd2, [batchGradientsKernel_param_6];
	ld.param.u64 	%rd3, [batchGradientsKernel_param_7];
	ld.param.u64 	%rd4, [batchGradientsKernel_param_8];
	cvta.to.global.u64 	%rd1, %rd5;
	mov.u32 	%r18, %ctaid.x;
	mov.u32 	%r19, %ntid.x;
	mov.u32 	%r20, %tid.x;
	mad.lo.s32 	%r1, %r18, %r19, %r20;
	setp.ge.s32 	%p1, %r1, %r17;
	@%p1 bra 	$L__BB0_31;
	mul.lo.s32 	%r2, %r14, %r13;
	mul.lo.s32 	%r3, %r2, %r15;
	mul.lo.s32 	%r4, %r3, %r16;
	div.s32 	%r21, %r1, %r4;
	mul.lo.s32 	%r22, %r21, %r4;
	sub.s32 	%r5, %r1, %r22;
	div.s32 	%r6, %r5, %r3;
	rem.s32 	%r23, %r1, %r3;
	div.s32 	%r7, %r23, %r2;
	rem.s32 	%r24, %r1, %r2;
	div.s32 	%r8, %r24, %r13;
	rem.s32 	%r9, %r1, %r13;
	setp.eq.s32 	%p2, %r21, 2;
	@%p2 bra 	$L__BB0_22;
	setp.eq.s32 	%p3, %r21, 1;
	@%p3 bra 	$L__BB0_13;
	setp.ne.s32 	%p4, %r21, 0;
	@%p4 bra 	$L__BB0_31;
	setp.eq.s32 	%p13, %r8, 1;
	@%p13 bra 	$L__BB0_8;
	setp.ne.s32 	%p14, %r8, 0;
	@%p14 bra 	$L__BB0_7;
	mul.lo.s32 	%r98, %r6, %r3;
	mad.lo.s32 	%r99, %r7, %r2, %r98;
	add.s32 	%r100, %r99, %r9;
	add.s32 	%r101, %r100, 1;
	mul.wide.s32 	%rd50, %r101, 8;
	add.s64 	%rd51, %rd1, %rd50;
	ld.global.f64 	%fd54, [%rd51];
	ld.global.f64 	%fd55, [%rd51+-8];
	sub.f64 	%fd73, %fd54, %fd55;
	bra.uni 	$L__BB0_12;
$L__BB0_7:
	add.s32 	%r10, %r14, -2;
	setp.ne.s32 	%p15, %r8, %r10;
	@%p15 bra 	$L__BB0_9;
$L__BB0_8:
	mul.lo.s32 	%r109, %r6, %r3;
	mad.lo.s32 	%r110, %r7, %r2, %r109;
	mad.lo.s32 	%r111, %r8, %r13, %r110;
	cvt.s64.s32 	%rd59, %r111;
	cvt.s64.s32 	%rd60, %r9;
	add.s64 	%rd61, %rd60, %rd59;
	shl.b64 	%rd62, %rd61, 3;
	add.s64 	%rd63, %rd1, %rd62;
	ld.global.f64 	%fd70, [%rd63+8];
	ld.global.f64 	%fd71, [%rd63+-8];
	sub.f64 	%fd72, %fd70, %fd71;
	mul.f64 	%fd73, %fd72, 0d3FE0000000000000;
	bra.uni 	$L__BB0_12;
$L__BB0_9:
	setp.ge.s32 	%p16, %r8, %r10;
	@%p16 bra 	$L__BB0_11;
	mul.lo.s32 	%r106, %r6, %r3;
	mad.lo.s32 	%r107, %r7, %r2, %r106;
	mad.lo.s32 	%r108, %r8, %r13, %r107;
	cvt.s64.s32 	%rd54, %r108;
	cvt.s64.s32 	%rd55, %r9;
	add.s64 	%rd56, %rd55, %rd54;
	shl.b64 	%rd57, %rd56, 3;
	add.s64 	%rd58, %rd1, %rd57;
	ld.global.f64 	%fd58, [%rd58+-16];
	div.rn.f64 	%fd59, %fd58, 0d4028000000000000;
	ld.global.f64 	%fd60, [%rd58+-8];
	add.f64 	%fd61, %fd60, %fd60;
	div.rn.f64 	%fd62, %fd61, 0d4008000000000000;
	sub.f64 	%fd63, %fd62, %fd59;
	ld.global.f64 	%fd64, [%rd58+8];
	add.f64 	%fd65, %fd64, %fd64;
	div.rn.f64 	%fd66, %fd65, 0d4008000000000000;
	sub.f64 	%fd67, %fd63, %fd66;
	ld.global.f64 	%fd68, [%rd58+16];
	div.rn.f64 	%fd69, %fd68, 0d4028000000000000;
	add.f64 	%fd73, %fd69, %fd67;
	bra.uni 	$L__BB0_12;
$L__BB0_11:
	mul.lo.s32 	%r102, %r6, %r3;
	mad.lo.s32 	%r103, %r7, %r2, %r102;
	mad.lo.s32 	%r104, %r8, %r13, %r103;
	add.s32 	%r105, %r104, %r9;
	mul.wide.s32 	%rd52, %r105, 8;
	add.s64 	%rd53, %rd1, %rd52;
	ld.global.f64 	%fd56, [%rd53];
	ld.global.f64 	%fd57, [%rd53+-8];
	sub.f64 	%fd73, %fd56, %fd57;
$L__BB0_12:
	cvta.to.global.u64 	%rd64, %rd2;
	mul.wide.s32 	%rd65, %r1, 8;
	add.s64 	%rd66, %rd64, %rd65;
	st.global.f64 	[%rd66], %fd73;
	bra.uni 	$L__BB0_31;
$L__BB0_13:
	setp.eq.s32 	%p9, %r9, 1;
	@%p9 bra 	$L__BB0_17;
	setp.ne.s32 	%p10, %r9, 0;
	@%p10 bra 	$L__BB0_16;
	mad.lo.s32 	%r69, %r6, %r3, %r4;
	mad.lo.s32 	%r70, %r7, %r2, %r69;
	mad.lo.s32 	%r71, %r8, %r13, %r70;
	add.s32 	%r72, %r71, %r13;
	mul.wide.s32 	%rd28, %r72, 8;
	add.s64 	%rd29, %rd1, %rd28;
	ld.global.f64 	%fd35, [%rd29];
	mul.wide.s32 	%rd30, %r71, 8;
	add.s64 	%rd31, %rd1, %rd30;
	ld.global.f64 	%fd36, [%rd31];
	sub.f64 	%fd74, %fd35, %fd36;
	bra.uni 	$L__BB0_21;
$L__BB0_16:
	add.s32 	%r11, %r13, -2;
	setp.ne.s32 	%p11, %r9, %r11;
	@%p11 bra 	$L__BB0_18;
$L__BB0_17:
	mad.lo.s32 	%r91, %r6, %r3, %r4;
	mad.lo.s32 	%r92, %r7, %r2, %r91;
	mad.lo.s32 	%r93, %r13, %r8, %r13;
	add.s32 	%r94, %r9, %r92;
	add.s32 	%r95, %r94, %r93;
	mul.wide.s32 	%rd43, %r95, 8;
	add.s64 	%rd44, %rd1, %rd43;
	ld.global.f64 	%fd51, [%rd44];
	add.s32 	%r96, %r8, -1;
	mad.lo.s32 	%r97, %r96, %r13, %r94;
	mul.wide.s32 	%rd45, %r97, 8;
	add.s64 	%rd46, %rd1, %rd45;
	ld.global.f64 	%fd52, [%rd46];
	sub.f64 	%fd53, %fd51, %fd52;
	mul.f64 	%fd74, %fd53, 0d3FE0000000000000;
	bra.uni 	$L__BB0_21;
$L__BB0_18:
	setp.ge.s32 	%p12, %r9, %r11;
	@%p12 bra 	$L__BB0_20;
	add.s32 	%r81, %r8, -2;
	mad.lo.s32 	%r82, %r6, %r3, %r4;
	mad.lo.s32 	%r83, %r7, %r2, %r82;
	mul.lo.s32 	%r84, %r81, %r13;
	add.s32 	%r85, %r9, %r83;
	add.s32 	%r86, %r85, %r84;
	mul.wide.s32 	%rd36, %r86, 8;
	add.s64 	%rd37, %rd1, %rd36;
	ld.global.f64 	%fd39, [%rd37];
	div.rn.f64 	%fd40, %fd39, 0d4028000000000000;
	add.s32 	%r87, %r84, %r13;
	mul.wide.s32 	%rd38, %r13, 8;
	add.s64 	%rd39, %rd37, %rd38;
	ld.global.f64 	%fd41, [%rd39];
	add.f64 	%fd42, %fd41, %fd41;
	div.rn.f64 	%fd43, %fd42, 0d4008000000000000;
	sub.f64 	%fd44, %fd43, %fd40;
	shl.b32 	%r88, %r13, 1;
	add.s32 	%r89, %r87, %r88;
	add.s32 	%r90, %r85, %r89;
	mul.wide.s32 	%rd40, %r90, 8;
	add.s64 	%rd41, %rd1, %rd40;
	ld.global.f64 	%fd45, [%rd41];
	add.f64 	%fd46, %fd45, %fd45;
	div.rn.f64 	%fd47, %fd46, 0d4008000000000000;
	sub.f64 	%fd48, %fd44, %fd47;
	add.s64 	%rd42, %rd41, %rd38;
	ld.global.f64 	%fd49, [%rd42];
	div.rn.f64 	%fd50, %fd49, 0d4028000000000000;
	add.f64 	%fd74, %fd50, %fd48;
	bra.uni 	$L__BB0_21;
$L__BB0_20:
	mad.lo.s32 	%r73, %r6, %r3, %r4;
	mad.lo.s32 	%r74, %r7, %r2, %r73;
	mul.lo.s32 	%r75, %r8, %r13;
	add.s32 	%r76, %r75, %r74;
	add.s32 	%r77, %r76, %r9;
	mul.wide.s32 	%rd32, %r77, 8;
	add.s64 	%rd33, %rd1, %rd32;
	ld.global.f64 	%fd37, [%rd33];
	sub.s32 	%r78, %r75, %r13;
	add.s32 	%r79, %r9, %r74;
	add.s32 	%r80, %r79, %r78;
	mul.wide.s32 	%rd34, %r80, 8;
	add.s64 	%rd35, %rd1, %rd34;
	ld.global.f64 	%fd38, [%rd35];
	sub.f64 	%fd74, %fd37, %fd38;
$L__BB0_21:
	cvta.to.global.u64 	%rd47, %rd3;
	mul.wide.s32 	%rd48, %r5, 8;
	add.s64 	%rd49, %rd47, %rd48;
	st.global.f64 	[%rd49], %fd74;
	bra.uni 	$L__BB0_31;
$L__BB0_22:
	setp.eq.s32 	%p5, %r7, 1;
	@%p5 bra 	$L__BB0_26;
	setp.ne.s32 	%p6, %r7, 0;
	@%p6 bra 	$L__BB0_25;
	shl.b32 	%r25, %r4, 1;
	mad.lo.s32 	%r26, %r6, %r3, %r25;
	add.s32 	%r27, %r26, %r2;
	mul.lo.s32 	%r28, %r8, %r13;
	add.s32 	%r29, %r27, %r28;
	add.s32 	%r30, %r29, %r9;
	mul.wide.s32 	%rd6, %r30, 8;
	add.s64 	%rd7, %rd1, %rd6;
	ld.global.f64 	%fd16, [%rd7];
	add.s32 	%r31, %r28, %r26;
	add.s32 	%r32, %r31, %r9;
	mul.wide.s32 	%rd8, %r32, 8;
	add.s64 	%rd9, %rd1, %rd8;
	ld.global.f64 	%fd17, [%rd9];
	sub.f64 	%fd75, %fd16, %fd17;
	bra.uni 	$L__BB0_30;
$L__BB0_25:
	add.s32 	%r12, %r15, -2;
	setp.ne.s32 	%p7, %r7, %r12;
	@%p7 bra 	$L__BB0_27;
$L__BB0_26:
	shl.b32 	%r58, %r4, 1;
	mad.lo.s32 	%r59, %r6, %r3, %r58;
	mad.lo.s32 	%r60, %r2, %r7, %r2;
	add.s32 	%r61, %r60, %r59;
	mul.lo.s32 	%r62, %r8, %r13;
	add.s32 	%r63, %r61, %r62;
	add.s32 	%r64, %r63, %r9;
	mul.wide.s32 	%rd21, %r64, 8;
	add.s64 	%rd22, %rd1, %rd21;
	ld.global.f64 	%fd32, [%rd22];
	add.s32 	%r65, %r7, -1;
	mad.lo.s32 	%r66, %r65, %r2, %r59;
	add.s32 	%r67, %r66, %r62;
	add.s32 	%r68, %r67, %r9;
	mul.wide.s32 	%rd23, %r68, 8;
	add.s64 	%rd24, %rd1, %rd23;
	ld.global.f64 	%fd33, [%rd24];
	sub.f64 	%fd34, %fd32, %fd33;
	mul.f64 	%fd75, %fd34, 0d3FE0000000000000;
	bra.uni 	$L__BB0_30;
$L__BB0_27:
	setp.ge.s32 	%p8, %r7, %r12;
	@%p8 bra 	$L__BB0_29;
	add.s32 	%r44, %r7, -2;
	shl.b32 	%r45, %r4, 1;
	mad.lo.s32 	%r46, %r6, %r3, %r45;
	mul.lo.s32 	%r47, %r44, %r2;
	add.s32 	%r48, %r47, %r46;
	mul.lo.s32 	%r49, %r8, %r13;
	add.s32 	%r50, %r48, %r49;
	add.s32 	%r51, %r50, %r9;
	mul.wide.s32 	%rd14, %r51, 8;
	add.s64 	%rd15, %rd1, %rd14;
	ld.global.f64 	%fd20, [%rd15];
	div.rn.f64 	%fd21, %fd20, 0d4028000000000000;
	add.s32 	%r52, %r47, %r2;
	mul.wide.s32 	%rd16, %r2, 8;
	add.s64 	%rd17, %rd15, %rd16;
	ld.global.f64 	%fd22, [%rd17];
	add.f64 	%fd23, %fd22, %fd22;
	div.rn.f64 	%fd24, %fd23, 0d4008000000000000;
	sub.f64 	%fd25, %fd24, %fd21;
	shl.b32 	%r53, %r2, 1;
	add.s32 	%r54, %r52, %r53;
	add.s32 	%r55, %r54, %r46;
	add.s32 	%r56, %r55, %r49;
	add.s32 	%r57, %r56, %r9;
	mul.wide.s32 	%rd18, %r57, 8;
	add.s64 	%rd19, %rd1, %rd18;
	ld.global.f64 	%fd26, [%rd19];
	add.f64 	%fd27, %fd26, %fd26;
	div.rn.f64 	%fd28, %fd27, 0d4008000000000000;
	sub.f64 	%fd29, %fd25, %fd28;
	add.s64 	%rd20, %rd19, %rd16;
	ld.global.f64 	%fd30, [%rd20];
	div.rn.f64 	%fd31, %fd30, 0d4028000000000000;
	add.f64 	%fd75, %fd31, %fd29;
	bra.uni 	$L__BB0_30;
$L__BB0_29:
	shl.b32 	%r33, %r4, 1;
	mad.lo.s32 	%r34, %r6, %r3, %r33;
	mul.lo.s32 	%r35, %r7, %r2;
	add.s32 	%r36, %r35, %r34;
	mul.lo.s32 	%r37, %r8, %r13;
	add.s32 	%r38, %r36, %r37;
	add.s32 	%r39, %r38, %r9;
	mul.wide.s32 	%rd10, %r39, 8;
	add.s64 	%rd11, %rd1, %rd10;
	ld.global.f64 	%fd18, [%rd11];
	sub.s32 	%r40, %r35, %r2;
	add.s32 	%r41, %r40, %r34;
	add.s32 	%r42, %r41, %r37;
	add.s32 	%r43, %r42, %r9;
	mul.wide.s32 	%rd12, %r43, 8;
	add.s64 	%rd13, %rd1, %rd12;
	ld.global.f64 	%fd19, [%rd13];
	sub.f64 	%fd75, %fd18, %fd19;
$L__BB0_30:
	cvta.to.global.u64 	%rd25, %rd4;
	mul.wide.s32 	%rd26, %r5, 8;
	add.s64 	%rd27, %rd25, %rd26;
	st.global.f64 	[%rd27], %fd75;
$L__BB0_31:
	ret;

}


// ===== COMPILED SASS (sm_100) =====

	.target	sm_100

	.elftype	@"ET_EXEC"


//--------------------- .note.nv.tkinfo           --------------------------
	.section	.note.nv.tkinfo,"",@"SHT_NOTE"
	.sectionflags	@"SHF_NOTE_NV_TKINFO"
	.tkinfo
        /*0018*/ 	.word	0x00000002
        /*0030*/ 	.string	""
        /*0030*/ 	.string	"ptxas"
        /*0030*/ 	.string	"Cuda compilation tools, release 13.0, V13.0.88"
        /*0030*/ 	.string	"Build cuda_13.0.r13.0/compiler.36424714_0"
        /*0030*/ 	.string	"-arch sm_100 -m 64 "



//--------------------- .note.nv.cuinfo           --------------------------
	.section	.note.nv.cuinfo,"",@"SHT_NOTE"
	.sectionflags	@"SHF_NOTE_NV_CUINFO"
        /*0018*/ 	.short	0x0002
        /*001a*/ 	.short	0x0064
        /*001c*/ 	.short	0x0082
	.zero		2


//--------------------- .nv.info                  --------------------------
	.section	.nv.info,"",@"SHT_CUDA_INFO"
	.align	4


	//----- nvinfo : EIATTR_REGCOUNT
	.align		4
        /*0000*/ 	.byte	0x04, 0x2f
        /*0002*/ 	.short	(.L_1 - .L_0)
	.align		4
.L_0:
        /*0004*/ 	.word	index@(batchGradientsKernel)
        /*0008*/ 	.word	0x00000022


	//----- nvinfo : EIATTR_FRAME_SIZE
	.align		4
.L_1:
        /*000c*/ 	.byte	0x04, 0x11
        /*000e*/ 	.short	(.L_3 - .L_2)
	.align		4
.L_2:
        /*0010*/ 	.word	index@($__internal_0_$__cuda_sm20_div_rn_f64_full)
        /*0014*/ 	.word	0x00000000


	//----- nvinfo : EIATTR_FRAME_SIZE
	.align		4
.L_3:
        /*0018*/ 	.byte	0x04, 0x11
        /*001a*/ 	.short	(.L_5 - .L_4)
	.align		4
.L_4:
        /*001c*/ 	.word	index@(batchGradientsKernel)
        /*0020*/ 	.word	0x00000000


	//----- nvinfo : EIATTR_MIN_STACK_SIZE
	.align		4
.L_5:
        /*0024*/ 	.byte	0x04, 0x12
        /*0026*/ 	.short	(.L_7 - .L_6)
	.align		4
.L_6:
        /*0028*/ 	.word	index@(batchGradientsKernel)
        /*002c*/ 	.word	0x00000000
.L_7:


//--------------------- .nv.compat                --------------------------
	.section	.nv.compat,"",@"SHT_CUDA_COMPAT_INFO"
	.align	4
        /*0000*/ 	.byte	0x02, 0x09, 0x00, 0x00, 0x02, 0x02, 0x01, 0x00, 0x02, 0x05, 0x05, 0x00, 0x03, 0x07, 0x01, 0x01
        /*0010*/ 	.byte	0x02, 0x03, 0x00, 0x00, 0x02, 0x06, 0x01, 0x00, 0x04, 0x0b, 0x08, 0x00, 0x01, 0x00, 0x00, 0x00
        /*0020*/ 	.byte	0x00, 0x00, 0x00, 0x00


//--------------------- .nv.info.batchGradientsKernel --------------------------
	.section	.nv.info.batchGradientsKernel,"",@"SHT_CUDA_INFO"
	.sectionflags	@""
	.align	4


	//----- nvinfo : EIATTR_CUDA_API_VERSION
	.align		4
        /*0000*/ 	.byte	0x04, 0x37
        /*0002*/ 	.short	(.L_9 - .L_8)
.L_8:
        /*0004*/ 	.word	0x00000082


	//----- nvinfo : EIATTR_KPARAM_INFO
	.align		4
.L_9:
        /*0008*/ 	.byte	0x04, 0x17
        /*000a*/ 	.short	(.L_11 - .L_10)
.L_10:
        /*000c*/ 	.word	0x00000000
        /*0010*/ 	.short	0x0008
        /*0012*/ 	.short	0x0030
        /*0014*/ 	.byte	0x00, 0xf5, 0x21, 0x00


	//----- nvinfo : EIATTR_KPARAM_INFO
	.align		4
.L_11:
        /*0018*/ 	.byte	0x04, 0x17
        /*001a*/ 	.short	(.L_13 - .L_12)
.L_12:
        /*001c*/ 	.word	0x00000000
        /*0020*/ 	.short	0x0007
        /*0022*/ 	.short	0x0028
        /*0024*/ 	.byte	0x00, 0xf5, 0x21, 0x00


	//----- nvinfo : EIATTR_KPARAM_INFO
	.align		4
.L_13:
        /*0028*/ 	.byte	0x04, 0x17
        /*002a*/ 	.short	(.L_15 - .L_14)
.L_14:
        /*002c*/ 	.word	0x00000000
        /*0030*/ 	.short	0x0006
        /*0032*/ 	.short	0x0020
        /*0034*/ 	.byte	0x00, 0xf5, 0x21, 0x00


	//----- nvinfo : EIATTR_KPARAM_INFO
	.align		4
.L_15:
        /*0038*/ 	.byte	0x04, 0x17
        /*003a*/ 	.short	(.L_17 - .L_16)
.L_16:
        /*003c*/ 	.word	0x00000000
        /*0040*/ 	.short	0x0005
        /*0042*/ 	.short	0x001c
        /*0044*/ 	.byte	0x00, 0xf0, 0x11, 0x00


	//----- nvinfo : EIATTR_KPARAM_INFO
	.align		4
.L_17:
        /*0048*/ 	.byte	0x04, 0x17
        /*004a*/ 	.short	(.L_19 - .L_18)
.L_18:
        /*004c*/ 	.word	0x00000000
        /*0050*/ 	.short	0x0004
        /*0052*/ 	.short	0x0018
        /*0054*/ 	.byte	0x00, 0xf0, 0x11, 0x00


	//----- nvinfo : EIATTR_KPARAM_INFO
	.align		4
.L_19:
        /*0058*/ 	.byte	0x04, 0x17
        /*005a*/ 	.short	(.L_21 - .L_20)
.L_20:
        /*005c*/ 	.word	0x00000000
        /*0060*/ 	.short	0x0003
        /*0062*/ 	.short	0x0014
        /*0064*/ 	.byte	0x00, 0xf0, 0x11, 0x00


	//----- nvinfo : EIATTR_KPARAM_INFO
	.align		4
.L_21:
        /*0068*/ 	.byte	0x04, 0x17
        /*006a*/ 	.short	(.L_23 - .L_22)
.L_22:
        /*006c*/ 	.word	0x00000000
        /*0070*/ 	.short	0x0002
        /*0072*/ 	.short	0x0010
        /*0074*/ 	.byte	0x00, 0xf0, 0x11, 0x00


	//----- nvinfo : EIATTR_KPARAM_INFO
	.align		4
.L_23:
        /*0078*/ 	.byte	0x04, 0x17
        /*007a*/ 	.short	(.L_25 - .L_24)
.L_24:
        /*007c*/ 	.word	0x00000000
        /*0080*/ 	.short	0x0001
        /*0082*/ 	.short	0x0008
        /*0084*/ 	.byte	0x00, 0xf5, 0x21, 0x00


	//----- nvinfo : EIATTR_KPARAM_INFO
	.align		4
.L_25:
        /*0088*/ 	.byte	0x04, 0x17
        /*008a*/ 	.short	(.L_27 - .L_26)
.L_26:
        /*008c*/ 	.word	0x00000000
        /*0090*/ 	.short	0x0000
        /*0092*/ 	.short	0x0000
        /*0094*/ 	.byte	0x00, 0xf0, 0x11, 0x00


	//----- nvinfo : EIATTR_SPARSE_MMA_MASK
	.align		4
.L_27:
        /*0098*/ 	.byte	0x03, 0x50
        /*009a*/ 	.short	0x0000


	//----- nvinfo : EIATTR_MAXREG_COUNT
	.align		4
        /*009c*/ 	.byte	0x03, 0x1b
        /*009e*/ 	.short	0x00ff


	//----- nvinfo : EIATTR_MERCURY_ISA_VERSION
	.align		4
        /*00a0*/ 	.byte	0x03, 0x5f
        /*00a2*/ 	.short	0x0101


	//----- nvinfo : EIATTR_VRC_CTA_INIT_COUNT
	.align		4
        /*00a4*/ 	.byte	0x02, 0x4a
	.zero		1
	.zero		1


	//----- nvinfo : EIATTR_EXIT_INSTR_OFFSETS
	.align		4
        /*00a8*/ 	.byte	0x04, 0x1c
        /*00aa*/ 	.short	(.L_29 - .L_28)


	//   ....[0]....
.L_28:
        /*00ac*/ 	.word	0x00000070


	//   ....[1]....
        /*00b0*/ 	.word	0x00000950


	//   ....[2]....
        /*00b4*/ 	.word	0x00001350


	//   ....[3]....
        /*00b8*/ 	.word	0x00001e30


	//   ....[4]....
        /*00bc*/ 	.word	0x000029c0


	//----- nvinfo : EIATTR_CRS_STACK_SIZE
	.align		4
.L_29:
        /*00c0*/ 	.byte	0x04, 0x1e
        /*00c2*/ 	.short	(.L_31 - .L_30)
.L_30:
        /*00c4*/ 	.word	0x00000000


	//----- nvinfo : EIATTR_CBANK_PARAM_SIZE
	.align		4
.L_31:
        /*00c8*/ 	.byte	0x03, 0x19
        /*00ca*/ 	.short	0x0038


	//----- nvinfo : EIATTR_PARAM_CBANK
	.align		4
        /*00cc*/ 	.byte	0x04, 0x0a
        /*00ce*/ 	.short	(.L_33 - .L_32)
	.align		4
.L_32:
        /*00d0*/ 	.word	index@(.nv.constant0.batchGradientsKernel)
        /*00d4*/ 	.short	0x0380
        /*00d6*/ 	.short	0x0038


	//----- nvinfo : EIATTR_SW_WAR
	.align		4
.L_33:
        /*00d8*/ 	.byte	0x04, 0x36
        /*00da*/ 	.short	(.L_35 - .L_34)
.L_34:
        /*00dc*/ 	.word	0x00000008
.L_35:


//--------------------- .nv.callgraph             --------------------------
	.section	.nv.callgraph,"",@"SHT_CUDA_CALLGRAPH"
	.align	4
	.sectionentsize	8
	.align		4
        /*0000*/ 	.word	0x00000000
	.align		4
        /*0004*/ 	.word	0xffffffff
	.align		4
        /*0008*/ 	.word	0x00000000
	.align		4
        /*000c*/ 	.word	0xfffffffe
	.align		4
        /*0010*/ 	.word	0x00000000
	.align		4
        /*0014*/ 	.word	0xfffffffd
	.align		4
        /*0018*/ 	.word	0x00000000
	.align		4
        /*001c*/ 	.word	0xfffffffc


//--------------------- .text.batchGradientsKernel --------------------------
	.section	.text.batchGradientsKernel,"ax",@progbits
	.align	128
        .global         batchGradientsKernel
        .type           batchGradientsKernel,@function
        .size           batchGradientsKernel,(.L_x_53 - batchGradientsKernel)
        .other          batchGradientsKernel,@"STO_CUDA_ENTRY STV_DEFAULT"
batchGradientsKernel:
.text.batchGradientsKernel:
[----:B------:R-:W-:Y:S01]  /*0000*/  LDC R1, c[0x0][0x37c] ;  /* 0x0000df00ff017b82 */ /* 0x000fe20000000800 */
[----:B------:R-:W0:Y:S07]  /*0010*/  S2R R3, SR_TID.X ;  /* 0x0000000000037919 */ /* 0x000e2e0000002100 */
[----:B------:R-:W0:Y:S01]  /*0020*/  S2UR UR4, SR_CTAID.X ;  /* 0x00000000000479c3 */ /* 0x000e220000002500 */
[----:B------:R-:W1:Y:S07]  /*0030*/  LDCU UR5, c[0x0][0x380] ;  /* 0x00007000ff0577ac */ /* 0x000e6e0008000800 */
[----:B------:R-:W0:Y:S02]  /*0040*/  LDC R2, c[0x0][0x360] ;  /* 0x0000d800ff027b82 */ /* 0x000e240000000800 */
[----:B0-----:R-:W-:-:S05]  /*0050*/  IMAD R2, R2, UR4, R3 ;  /* 0x0000000402027c24 */ /* 0x001fca000f8e0203 */
[----:B-1----:R-:W-:-:S13]  /*0060*/  ISETP.GE.AND P0, PT, R2, UR5, PT ;  /* 0x0000000502007c0c */ /* 0x002fda000bf06270 */
[----:B------:R-:W-:Y:S05]  /*0070*/  @P0 EXIT ;  /* 0x000000000000094d */ /* 0x000fea0003800000 */
[----:B------:R-:W0:Y:S01]  /*0080*/  LDC.64 R4, c[0x0][0x390] ;  /* 0x0000e400ff047b82 */ /* 0x000e220000000a00 */
[----:B------:R-:W-:Y:S01]  /*0090*/  ISETP.GE.AND P2, PT, R2, RZ, PT ;  /* 0x000000ff0200720c */ /* 0x000fe20003f46270 */
[----:B------:R-:W1:Y:S01]  /*00a0*/  LDCU.64 UR6, c[0x0][0x358] ;  /* 0x00006b00ff0677ac */ /* 0x000e620008000a00 */
[----:B------:R-:W-:-:S05]  /*00b0*/  UMOV UR4, URZ ;  /* 0x000000ff00047c82 */ /* 0x000fca0008000000 */
[----:B------:R-:W2:Y:S01]  /*00c0*/  LDC.64 R8, c[0x0][0x398] ;  /* 0x0000e600ff087b82 */ /* 0x000ea20000000a00 */
[-C--:B0-----:R-:W-:Y:S01]  /*00d0*/  IMAD R23, R5, R4.reuse, RZ ;  /* 0x0000000405177224 */ /* 0x081fe200078e02ff */
[----:B------:R-:W-:-:S04]  /*00e0*/  IABS R12, R4 ;  /* 0x00000004000c7213 */ /* 0x000fc80000000000 */
[-C--:B------:R-:W-:Y:S02]  /*00f0*/  IABS R0, R23.reuse ;  /* 0x0000001700007213 */ /* 0x080fe40000000000 */
[----:B------:R-:W-:Y:S01]  /*0100*/  IABS R19, R23 ;  /* 0x0000001700137213 */ /* 0x000fe20000000000 */
[----:B--2---:R-:W-:Y:S01]  /*0110*/  IMAD R26, R23, R8, RZ ;  /* 0x00000008171a7224 */ /* 0x004fe200078e02ff */
[----:B------:R-:W0:Y:S03]  /*0120*/  I2F.RP R18, R0 ;  /* 0x0000000000127306 */ /* 0x000e260000209400 */
[----:B------:R-:W-:Y:S01]  /*0130*/  IMAD R9, R26, R9, RZ ;  /* 0x000000091a097224 */ /* 0x000fe200078e02ff */
[-C--:B------:R-:W-:Y:S02]  /*0140*/  IABS R3, R26.reuse ;  /* 0x0000001a00037213 */ /* 0x080fe40000000000 */
[----:B------:R-:W-:-:S02]  /*0150*/  IABS R20, R26 ;  /* 0x0000001a00147213 */ /* 0x000fc40000000000 */
[----:B------:R-:W-:Y:S01]  /*0160*/  IABS R16, R9 ;  /* 0x0000000900107213 */ /* 0x000fe20000000000 */
[----:B------:R-:W2:Y:S08]  /*0170*/  I2F.RP R17, R3 ;  /* 0x0000000300117306 */ /* 0x000eb00000209400 */
[----:B------:R-:W3:Y:S08]  /*0180*/  I2F.RP R13, R16 ;  /* 0x00000010000d7306 */ /* 0x000ef00000209400 */
[----:B0-----:R-:W0:Y:S08]  /*0190*/  MUFU.RCP R18, R18 ;  /* 0x0000001200127308 */ /* 0x001e300000001000 */
[----:B--2---:R-:W2:Y:S08]  /*01a0*/  MUFU.RCP R17, R17 ;  /* 0x0000001100117308 */ /* 0x004eb00000001000 */
[----:B---3--:R-:W3:Y:S01]  /*01b0*/  MUFU.RCP R13, R13 ;  /* 0x0000000d000d7308 */ /* 0x008ee20000001000 */
[----:B0-----:R-:W-:-:S07]  /*01c0*/  VIADD R14, R18, 0xffffffe ;  /* 0x0ffffffe120e7836 */ /* 0x001fce0000000000 */
[----:B------:R0:W4:Y:S01]  /*01d0*/  F2I.FTZ.U32.TRUNC.NTZ R15, R14 ;  /* 0x0000000e000f7305 */ /* 0x000122000021f000 */
[----:B--2---:R-:W-:Y:S01]  /*01e0*/  VIADD R10, R17, 0xffffffe ;  /* 0x0ffffffe110a7836 */ /* 0x004fe20000000000 */
[----:B------:R-:W-:-:S06]  /*01f0*/  IABS R17, R2 ;  /* 0x0000000200117213 */ /* 0x000fcc0000000000 */
[----:B------:R2:W-:Y:S01]  /*0200*/  F2I.FTZ.U32.TRUNC.NTZ R11, R10 ;  /* 0x0000000a000b7305 */ /* 0x0005e2000021f000 */
[----:B---3--:R-:W-:Y:S01]  /*0210*/  IADD3 R6, PT, PT, R13, 0xffffffe, RZ ;  /* 0x0ffffffe0d067810 */ /* 0x008fe20007ffe0ff */
[----:B0-----:R-:W-:Y:S02]  /*0220*/  HFMA2 R14, -RZ, RZ, 0, 0 ;  /* 0x00000000ff0e7431 */ /* 0x001fe400000001ff */
[----:B----4-:R-:W-:-:S04]  /*0230*/  IMAD.MOV R13, RZ, RZ, -R15 ;  /* 0x000000ffff0d7224 */ /* 0x010fc800078e0a0f */
[----:B------:R-:W0:Y:S01]  /*0240*/  I2F.RP R18, R12 ;  /* 0x0000000c00127306 */ /* 0x000e220000209400 */
[----:B--2---:R-:W-:Y:S02]  /*0250*/  IMAD.MOV.U32 R10, RZ, RZ, RZ ;  /* 0x000000ffff0a7224 */ /* 0x004fe400078e00ff */
[----:B------:R-:W-:-:S04]  /*0260*/  IMAD R13, R13, R0, RZ ;  /* 0x000000000d0d7224 */ /* 0x000fc800078e02ff */
[----:B------:R-:W-:Y:S01]  /*0270*/  IMAD.HI.U32 R13, R15, R13, R14 ;  /* 0x0000000d0f0d7227 */ /* 0x000fe200078e000e */
[----:B------:R2:W3:Y:S03]  /*0280*/  F2I.FTZ.U32.TRUNC.NTZ R7, R6 ;  /* 0x0000000600077305 */ /* 0x0004e6000021f000 */
[----:B------:R-:W-:Y:S02]  /*0290*/  IMAD.MOV.U32 R14, RZ, RZ, R17 ;  /* 0x000000ffff0e7224 */ /* 0x000fe400078e0011 */
[----:B------:R-:W-:Y:S02]  /*02a0*/  IMAD.MOV R15, RZ, RZ, -R19 ;  /* 0x000000ffff0f7224 */ /* 0x000fe400078e0a13 */
[----:B------:R-:W-:Y:S01]  /*02b0*/  IMAD.HI.U32 R19, R13, R14, RZ ;  /* 0x0000000e0d137227 */ /* 0x000fe200078e00ff */
[----:B0-----:R-:W0:Y:S03]  /*02c0*/  MUFU.RCP R18, R18 ;  /* 0x0000001200127308 */ /* 0x001e260000001000 */
[----:B--2---:R-:W-:-:S02]  /*02d0*/  IMAD.MOV R6, RZ, RZ, -R11 ;  /* 0x000000ffff067224 */ /* 0x004fc400078e0a0b */
[----:B------:R-:W-:Y:S01]  /*02e0*/  IMAD R19, R19, R15, R14 ;  /* 0x0000000f13137224 */ /* 0x000fe200078e020e */
[----:B---3--:R-:W-:Y:S01]  /*02f0*/  IADD3 R21, PT, PT, RZ, -R7, RZ ;  /* 0x80000007ff157210 */ /* 0x008fe20007ffe0ff */
[----:B------:R-:W-:Y:S02]  /*0300*/  IMAD R17, R6, R3, RZ ;  /* 0x0000000306117224 */ /* 0x000fe400078e02ff */
[----:B------:R-:W-:Y:S01]  /*0310*/  IMAD.MOV.U32 R6, RZ, RZ, RZ ;  /* 0x000000ffff067224 */ /* 0x000fe200078e00ff */
[----:B------:R-:W-:Y:S01]  /*0320*/  ISETP.GT.U32.AND P0, PT, R0, R19, PT ;  /* 0x000000130000720c */ /* 0x000fe20003f04070 */
[----:B------:R-:W-:Y:S01]  /*0330*/  IMAD.HI.U32 R11, R11, R17, R10 ;  /* 0x000000110b0b7227 */ /* 0x000fe200078e000a */
[----:B------:R-:W-:-:S03]  /*0340*/  IABS R10, R9 ;  /* 0x00000009000a7213 */ /* 0x000fc60000000000 */
[----:B------:R-:W-:Y:S02]  /*0350*/  IMAD R17, R21, R16, RZ ;  /* 0x0000001015117224 */ /* 0x000fe400078e02ff */
[----:B------:R-:W-:Y:S01]  /*0360*/  IMAD.MOV R25, RZ, RZ, -R10 ;  /* 0x000000ffff197224 */ /* 0x000fe200078e0a0a */
[----:B------:R-:W-:Y:S01]  /*0370*/  LOP3.LUT R10, RZ, R23, RZ, 0x33, !PT ;  /* 0x00000017ff0a7212 */ /* 0x000fe200078e33ff */
[----:B------:R-:W-:Y:S01]  /*0380*/  IMAD.HI.U32 R7, R7, R17, R6 ;  /* 0x0000001107077227 */ /* 0x000fe200078e0006 */
[----:B------:R-:W-:-:S03]  /*0390*/  IADD3 R17, PT, PT, RZ, -R20, RZ ;  /* 0x80000014ff117210 */ /* 0x000fc60007ffe0ff */
[----:B------:R-:W-:Y:S01]  /*03a0*/  IMAD.HI.U32 R6, R11, R14, RZ ;  /* 0x0000000e0b067227 */ /* 0x000fe200078e00ff */
[----:B------:R-:W-:-:S03]  /*03b0*/  @!P0 IADD3 R19, PT, PT, R19, -R0, RZ ;  /* 0x8000000013138210 */ /* 0x000fc60007ffe0ff */
[----:B------:R-:W-:Y:S01]  /*03c0*/  IMAD.HI.U32 R21, R7, R14, RZ ;  /* 0x0000000e07157227 */ /* 0x000fe200078e00ff */
[----:B------:R-:W-:-:S03]  /*03d0*/  ISETP.GT.U32.AND P3, PT, R0, R19, PT ;  /* 0x000000130000720c */ /* 0x000fc60003f64070 */
[----:B0-----:R-:W-:Y:S02]  /*03e0*/  VIADD R7, R18, 0xffffffe ;  /* 0x0ffffffe12077836 */ /* 0x001fe40000000000 */
[--C-:B------:R-:W-:Y:S01]  /*03f0*/  IMAD R18, R6, R17, R14.reuse ;  /* 0x0000001106127224 */ /* 0x100fe200078e020e */
[----:B------:R-:W-:Y:S01]  /*0400*/  MOV R6, RZ ;  /* 0x000000ff00067202 */ /* 0x000fe20000000f00 */
[----:B------:R-:W-:Y:S02]  /*0410*/  IMAD R25, R21, R25, R14 ;  /* 0x0000001915197224 */ /* 0x000fe400078e020e */
[----:B------:R-:W0:Y:S01]  /*0420*/  F2I.FTZ.U32.TRUNC.NTZ R7, R7 ;  /* 0x0000000700077305 */ /* 0x000e22000021f000 */
[----:B------:R-:W-:Y:S02]  /*0430*/  ISETP.GT.U32.AND P1, PT, R3, R18, PT ;  /* 0x000000120300720c */ /* 0x000fe40003f24070 */
[----:B------:R-:W-:Y:S01]  /*0440*/  ISETP.GT.U32.AND P0, PT, R16, R25, PT ;  /* 0x000000191000720c */ /* 0x000fe20003f04070 */
[----:B------:R-:W-:-:S04]  /*0450*/  @!P3 IMAD.IADD R19, R19, 0x1, -R0 ;  /* 0x000000011313b824 */ /* 0x000fc800078e0a00 */
[----:B------:R-:W-:-:S06]  /*0460*/  @!P2 IMAD.MOV R19, RZ, RZ, -R19 ;  /* 0x000000ffff13a224 */ /* 0x000fcc00078e0a13 */
[----:B------:R-:W-:Y:S01]  /*0470*/  @!P1 IMAD.IADD R18, R18, 0x1, -R3 ;  /* 0x0000000112129824 */ /* 0x000fe200078e0a03 */
[----:B------:R-:W-:Y:S01]  /*0480*/  ISETP.NE.AND P1, PT, R23, RZ, PT ;  /* 0x000000ff1700720c */ /* 0x000fe20003f25270 */
[--C-:B0-----:R-:W-:Y:S01]  /*0490*/  IMAD.MOV R27, RZ, RZ, -R7.reuse ;  /* 0x000000ffff1b7224 */ /* 0x101fe200078e0a07 */
[----:B------:R-:W-:Y:S01]  /*04a0*/  @!P0 IADD3 R25, PT, PT, R25, -R16, RZ ;  /* 0x8000001019198210 */ /* 0x000fe20007ffe0ff */
[----:B------:R-:W-:Y:S01]  /*04b0*/  @!P0 VIADD R21, R21, 0x1 ;  /* 0x0000000115158836 */ /* 0x000fe20000000000 */
[----:B------:R-:W-:Y:S02]  /*04c0*/  ISETP.GT.U32.AND P5, PT, R3, R18, PT ;  /* 0x000000120300720c */ /* 0x000fe40003fa4070 */
[----:B------:R-:W-:Y:S01]  /*04d0*/  ISETP.GE.U32.AND P4, PT, R25, R16, PT ;  /* 0x000000101900720c */ /* 0x000fe20003f86070 */
[----:B------:R-:W-:Y:S01]  /*04e0*/  IMAD R25, R27, R12, RZ ;  /* 0x0000000c1b197224 */ /* 0x000fe200078e02ff */
[----:B------:R-:W-:Y:S02]  /*04f0*/  LOP3.LUT R16, R2, R9, RZ, 0x3c, !PT ;  /* 0x0000000902107212 */ /* 0x000fe400078e3cff */
[----:B------:R-:W-:Y:S01]  /*0500*/  SEL R19, R10, R19, !P1 ;  /* 0x000000130a137207 */ /* 0x000fe20004800000 */
[----:B------:R-:W-:Y:S01]  /*0510*/  IMAD.HI.U32 R25, R7, R25, R6 ;  /* 0x0000001907197227 */ /* 0x000fe200078e0006 */
[----:B------:R-:W-:-:S02]  /*0520*/  ISETP.GE.AND P3, PT, R16, RZ, PT ;  /* 0x000000ff1000720c */ /* 0x000fc40003f66270 */
[----:B------:R-:W-:Y:S02]  /*0530*/  IABS R6, R19 ;  /* 0x0000001300067213 */ /* 0x000fe40000000000 */
[----:B------:R-:W-:Y:S01]  /*0540*/  ISETP.NE.AND P0, PT, R26, RZ, PT ;  /* 0x000000ff1a00720c */ /* 0x000fe20003f05270 */
[----:B------:R-:W-:Y:S01]  /*0550*/  @!P5 IMAD.IADD R18, R18, 0x1, -R3 ;  /* 0x000000011212d824 */ /* 0x000fe200078e0a03 */
[----:B------:R-:W-:Y:S02]  /*0560*/  ISETP.NE.AND P5, PT, R9, RZ, PT ;  /* 0x000000ff0900720c */ /* 0x000fe40003fa5270 */
[----:B------:R-:W-:Y:S01]  /*0570*/  @P4 IADD3 R21, PT, PT, R21, 0x1, RZ ;  /* 0x0000000115154810 */ /* 0x000fe20007ffe0ff */
[----:B------:R-:W-:Y:S01]  /*0580*/  IMAD.MOV.U32 R27, RZ, RZ, R18 ;  /* 0x000000ffff1b7224 */ /* 0x000fe200078e0012 */
[----:B------:R-:W-:Y:S01]  /*0590*/  LOP3.LUT R16, RZ, R26, RZ, 0x33, !PT ;  /* 0x0000001aff107212 */ /* 0x000fe200078e33ff */
[----:B------:R-:W-:Y:S01]  /*05a0*/  IMAD.HI.U32 R18, R25, R6, RZ ;  /* 0x0000000619127227 */ /* 0x000fe200078e00ff */
[----:B------:R-:W-:-:S02]  /*05b0*/  LOP3.LUT R19, R19, R4, RZ, 0x3c, !PT ;  /* 0x0000000413137212 */ /* 0x000fc400078e3cff */
[----:B------:R-:W-:Y:S01]  /*05c0*/  @!P2 IADD3 R27, PT, PT, -R27, RZ, RZ ;  /* 0x000000ff1b1ba210 */ /* 0x000fe20007ffe1ff */
[----:B------:R-:W-:Y:S02]  /*05d0*/  IMAD.MOV.U32 R7, RZ, RZ, R21 ;  /* 0x000000ffff077224 */ /* 0x000fe400078e0015 */
[----:B------:R-:W-:Y:S01]  /*05e0*/  IMAD.MOV R21, RZ, RZ, -R18 ;  /* 0x000000ffff157224 */ /* 0x000fe200078e0a12 */
[----:B------:R-:W-:Y:S01]  /*05f0*/  SEL R20, R16, R27, !P0 ;  /* 0x0000001b10147207 */ /* 0x000fe20004000000 */
[----:B------:R-:W-:Y:S01]  /*0600*/  @!P3 IMAD.MOV R7, RZ, RZ, -R7 ;  /* 0x000000ffff07b224 */ /* 0x000fe200078e0a07 */
[----:B------:R-:W-:Y:S01]  /*0610*/  @!P5 LOP3.LUT R7, RZ, R9, RZ, 0x33, !PT ;  /* 0x00000009ff07d212 */ /* 0x000fe200078e33ff */
[----:B------:R-:W-:Y:S01]  /*0620*/  IMAD R21, R12, R21, R6 ;  /* 0x000000150c157224 */ /* 0x000fe200078e0206 */
[----:B------:R-:W-:Y:S01]  /*0630*/  IABS R24, R20 ;  /* 0x0000001400187213 */ /* 0x000fe20000000000 */
[----:B------:R-:W-:Y:S01]  /*0640*/  IMAD.HI.U32 R25, R25, R14, RZ ;  /* 0x0000000e19197227 */ /* 0x000fe200078e00ff */
[----:B------:R-:W-:-:S02]  /*0650*/  IADD3 R6, PT, PT, -R7, RZ, RZ ;  /* 0x000000ff07067210 */ /* 0x000fc40007ffe1ff */
[----:B------:R-:W-:Y:S01]  /*0660*/  ISETP.GT.U32.AND P3, PT, R12, R21, PT ;  /* 0x000000150c00720c */ /* 0x000fe20003f64070 */
[----:B------:R-:W-:Y:S01]  /*0670*/  IMAD.HI.U32 R22, R13, R24, RZ ;  /* 0x000000180d167227 */ /* 0x000fe200078e00ff */
[----:B------:R-:W-:-:S03]  /*0680*/  LOP3.LUT R20, R20, R23, RZ, 0x3c, !PT ;  /* 0x0000001714147212 */ /* 0x000fc600078e3cff */
[----:B------:R-:W-:Y:S02]  /*0690*/  IMAD R6, R9, R6, R2 ;  /* 0x0000000609067224 */ /* 0x000fe400078e0202 */
[----:B------:R-:W-:Y:S02]  /*06a0*/  IMAD R15, R22, R15, R24 ;  /* 0x0000000f160f7224 */ /* 0x000fe400078e0218 */
[----:B------:R-:W-:Y:S01]  /*06b0*/  IMAD.MOV R25, RZ, RZ, -R25 ;  /* 0x000000ffff197224 */ /* 0x000fe200078e0a19 */
[----:B------:R-:W-:Y:S02]  /*06c0*/  IABS R24, R6 ;  /* 0x0000000600187213 */ /* 0x000fe40000000000 */
[----:B------:R-:W-:Y:S01]  /*06d0*/  ISETP.GT.U32.AND P6, PT, R0, R15, PT ;  /* 0x0000000f0000720c */ /* 0x000fe20003fc4070 */
[----:B------:R-:W-:Y:S01]  /*06e0*/  IMAD R13, R12, R25, R14 ;  /* 0x000000190c0d7224 */ /* 0x000fe200078e020e */
[----:B------:R-:W-:Y:S01]  /*06f0*/  @!P3 IADD3 R18, PT, PT, R18, 0x1, RZ ;  /* 0x000000011212b810 */ /* 0x000fe20007ffe0ff */
[----:B------:R-:W-:Y:S01]  /*0700*/  IMAD.HI.U32 R14, R11, R24, RZ ;  /* 0x000000180b0e7227 */ /* 0x000fe200078e00ff */
[----:B------:R-:W-:-:S02]  /*0710*/  LOP3.LUT R25, RZ, R4, RZ, 0x33, !PT ;  /* 0x00000004ff197212 */ /* 0x000fc400078e33ff */
[----:B------:R-:W-:Y:S01]  /*0720*/  ISETP.GT.U32.AND P5, PT, R12, R13, PT ;  /* 0x0000000d0c00720c */ /* 0x000fe20003fa4070 */
[----:B------:R-:W-:Y:S02]  /*0730*/  IMAD R24, R14, R17, R24 ;  /* 0x000000110e187224 */ /* 0x000fe400078e0218 */
[----:B------:R-:W-:-:S03]  /*0740*/  @!P3 IMAD.IADD R21, R21, 0x1, -R12 ;  /* 0x000000011515b824 */ /* 0x000fc600078e0a0c */
[----:B------:R-:W-:Y:S01]  /*0750*/  ISETP.GT.U32.AND P4, PT, R3, R24, PT ;  /* 0x000000180300720c */ /* 0x000fe20003f84070 */
[----:B------:R-:W-:Y:S01]  /*0760*/  @!P6 IMAD.IADD R15, R15, 0x1, -R0 ;  /* 0x000000010f0fe824 */ /* 0x000fe200078e0a00 */
[----:B------:R-:W-:Y:S02]  /*0770*/  @!P6 IADD3 R22, PT, PT, R22, 0x1, RZ ;  /* 0x000000011616e810 */ /* 0x000fe40007ffe0ff */
[----:B------:R-:W-:Y:S02]  /*0780*/  ISETP.GE.U32.AND P6, PT, R21, R12, PT ;  /* 0x0000000c1500720c */ /* 0x000fe40003fc6070 */
[----:B------:R-:W-:Y:S01]  /*0790*/  ISETP.GE.U32.AND P3, PT, R15, R0, PT ;  /* 0x000000000f00720c */ /* 0x000fe20003f66070 */
[----:B------:R-:W-:Y:S01]  /*07a0*/  @!P5 IMAD.IADD R13, R13, 0x1, -R12 ;  /* 0x000000010d0dd824 */ /* 0x000fe200078e0a0c */
[----:B------:R-:W-:-:S04]  /*07b0*/  LOP3.LUT R0, R6, R26, RZ, 0x3c, !PT ;  /* 0x0000001a06007212 */ /* 0x000fc800078e3cff */
[----:B------:R-:W-:Y:S01]  /*07c0*/  ISETP.GT.U32.AND P5, PT, R12, R13, PT ;  /* 0x0000000d0c00720c */ /* 0x000fe20003fa4070 */
[----:B------:R-:W-:Y:S02]  /*07d0*/  @!P4 IMAD.IADD R24, R24, 0x1, -R3 ;  /* 0x000000011818c824 */ /* 0x000fe400078e0a03 */
[----:B------:R-:W-:Y:S01]  /*07e0*/  @!P4 VIADD R14, R14, 0x1 ;  /* 0x000000010e0ec836 */ /* 0x000fe20000000000 */
[----:B------:R-:W-:Y:S01]  /*07f0*/  ISETP.GE.AND P4, PT, R19, RZ, PT ;  /* 0x000000ff1300720c */ /* 0x000fe20003f86270 */
[----:B------:R-:W-:Y:S01]  /*0800*/  @P6 VIADD R18, R18, 0x1 ;  /* 0x0000000112126836 */ /* 0x000fe20000000000 */
[----:B------:R-:W-:Y:S01]  /*0810*/  ISETP.GE.U32.AND P6, PT, R24, R3, PT ;  /* 0x000000031800720c */ /* 0x000fe20003fc6070 */
[----:B------:R-:W-:Y:S01]  /*0820*/  @P3 VIADD R22, R22, 0x1 ;  /* 0x0000000116163836 */ /* 0x000fe20000000000 */
[----:B------:R-:W-:-:S05]  /*0830*/  ISETP.GE.AND P3, PT, R20, RZ, PT ;  /* 0x000000ff1400720c */ /* 0x000fca0003f66270 */
[----:B------:R-:W-:Y:S02]  /*0840*/  @!P5 IADD3 R13, PT, PT, R13, -R12, RZ ;  /* 0x8000000c0d0dd210 */ /* 0x000fe40007ffe0ff */
[----:B------:R-:W-:Y:S02]  /*0850*/  ISETP.NE.AND P5, PT, R4, RZ, PT ;  /* 0x000000ff0400720c */ /* 0x000fe40003fa5270 */
[----:B------:R-:W-:Y:S02]  /*0860*/  @!P4 IMAD.MOV R18, RZ, RZ, -R18 ;  /* 0x000000ffff12c224 */ /* 0x000fe400078e0a12 */
[----:B------:R-:W-:Y:S01]  /*0870*/  @P6 IADD3 R14, PT, PT, R14, 0x1, RZ ;  /* 0x000000010e0e6810 */ /* 0x000fe20007ffe0ff */
[----:B------:R-:W-:Y:S01]  /*0880*/  @!P2 IMAD.MOV R13, RZ, RZ, -R13 ;  /* 0x000000ffff0da224 */ /* 0x000fe200078e0a0d */
[----:B------:R-:W-:Y:S02]  /*0890*/  ISETP.GE.AND P6, PT, R0, RZ, PT ;  /* 0x000000ff0000720c */ /* 0x000fe40003fc6270 */
[----:B------:R-:W-:-:S02]  /*08a0*/  ISETP.NE.AND P2, PT, R7, 0x2, PT ;  /* 0x000000020700780c */ /* 0x000fc40003f45270 */
[----:B------:R-:W-:Y:S02]  /*08b0*/  @!P3 IADD3 R22, PT, PT, -R22, RZ, RZ ;  /* 0x000000ff1616b210 */ /* 0x000fe40007ffe1ff */
[C---:B------:R-:W-:Y:S02]  /*08c0*/  SEL R24, R25.reuse, R13, !P5 ;  /* 0x0000000d19187207 */ /* 0x040fe40006800000 */
[----:B------:R-:W-:Y:S02]  /*08d0*/  SEL R25, R25, R18, !P5 ;  /* 0x0000001219197207 */ /* 0x000fe40006800000 */
[----:B------:R-:W-:-:S03]  /*08e0*/  SEL R10, R10, R22, !P1 ;  /* 0x000000160a0a7207 */ /* 0x000fc60004800000 */
[----:B------:R-:W-:-:S05]  /*08f0*/  @!P6 IMAD.MOV R14, RZ, RZ, -R14 ;  /* 0x000000ffff0ee224 */ /* 0x000fca00078e0a0e */
[----:B------:R-:W-:Y:S01]  /*0900*/  SEL R3, R16, R14, !P0 ;  /* 0x0000000e10037207 */ /* 0x000fe20004000000 */
[----:B-1----:R-:W-:Y:S06]  /*0910*/  @!P2 BRA `(.L_x_0) ;  /* 0x000000140048a947 */ /* 0x002fec0003800000 */
[----:B------:R-:W-:-:S13]  /*0920*/  ISETP.NE.AND P0, PT, R7, 0x1, PT ;  /* 0x000000010700780c */ /* 0x000fda0003f05270 */
[----:B------:R-:W-:Y:S05]  /*0930*/  @!P0 BRA `(.L_x_1) ;  /* 0x0000000800888947 */ /* 0x000fea0003800000 */
[----:B------:R-:W-:-:S13]  /*0940*/  ISETP.NE.AND P0, PT, R7, RZ, PT ;  /* 0x000000ff0700720c */ /* 0x000fda0003f05270 */
[----:B------:R-:W-:Y:S05]  /*0950*/  @P0 EXIT ;  /* 0x000000000000094d */ /* 0x000fea0003800000 */
[----:B------:R-:W-:Y:S01]  /*0960*/  ISETP.NE.AND P0, PT, R25, 0x1, PT ;  /* 0x000000011900780c */ /* 0x000fe20003f05270 */
[----:B------:R-:W-:Y:S04]  /*0970*/  BSSY.RECONVERGENT B1, `(.L_x_2) ;  /* 0x000009a000017945 */ /* 0x000fe80003800200 */
[----:B------:R-:W-:Y:S08]  /*0980*/  BSSY.RELIABLE B2, `(.L_x_3) ;  /* 0x0000012000027945 */ /* 0x000ff00003800100 */
[----:B------:R-:W-:Y:S05]  /*0990*/  @!P0 BRA `(.L_x_4) ;  /* 0x0000000000408947 */ /* 0x000fea0003800000 */
[----:B------:R-:W-:-:S13]  /*09a0*/  ISETP.NE.AND P0, PT, R25, RZ, PT ;  /* 0x000000ff1900720c */ /* 0x000fda0003f05270 */
[----:B------:R-:W-:Y:S05]  /*09b0*/  @!P0 BREAK.RELIABLE B2 ;  /* 0x0000000000028942 */ /* 0x000fea0003800100 */
[----:B------:R-:W-:Y:S05]  /*09c0*/  @P0 BRA `(.L_x_5) ;  /* 0x0000000000240947 */ /* 0x000fea0003800000 */
[----:B------:R-:W0:Y:S01]  /*09d0*/  LDC.64 R4, c[0x0][0x388] ;  /* 0x0000e200ff047b82 */ /* 0x000e220000000a00 */
[----:B------:R-:W-:-:S04]  /*09e0*/  IMAD R3, R26, R3, RZ ;  /* 0x000000031a037224 */ /* 0x000fc800078e02ff */
[----:B------:R-:W-:-:S05]  /*09f0*/  IMAD R3, R23, R10, R3 ;  /* 0x0000000a17037224 */ /* 0x000fca00078e0203 */
[----:B------:R-:W-:-:S05]  /*0a00*/  IADD3 R3, PT, PT, R3, 0x1, R24 ;  /* 0x0000000103037810 */ /* 0x000fca0007ffe018 */
[----:B0-----:R-:W-:-:S05]  /*0a10*/  IMAD.WIDE R4, R3, 0x8, R4 ;  /* 0x0000000803047825 */ /* 0x001fca00078e0204 */
[----:B------:R-:W2:Y:S04]  /*0a20*/  LDG.E.64 R6, desc[UR6][R4.64] ;  /* 0x0000000604067981 */ /* 0x000ea8000c1e1b00 */
[----:B------:R-:W2:Y:S02]  /*0a30*/  LDG.E.64 R8, desc[UR6][R4.64+-0x8] ;  /* 0xfffff80604087981 */ /* 0x000ea4000c1e1b00 */
[----:B--2---:R-:W-:Y:S01]  /*0a40*/  DADD R6, R6, -R8 ;  /* 0x0000000006067229 */ /* 0x004fe20000000808 */
[----:B------:R-:W-:Y:S10]  /*0a50*/  BRA `(.L_x_6) ;  /* 0x00000008002c7947 */ /* 0x000ff40003800000 */
.L_x_5:
[----:B------:R-:W-:-:S05]  /*0a60*/  VIADD R0, R5, 0xfffffffe ;  /* 0xfffffffe05007836 */ /* 0x000fca0000000000 */
[----:B------:R-:W-:-:S13]  /*0a70*/  ISETP.NE.AND P0, PT, R25, R0, PT ;  /* 0x000000001900720c */ /* 0x000fda0003f05270 */
[----:B------:R-:W-:Y:S05]  /*0a80*/  @P0 BREAK.RELIABLE B2 ;  /* 0x0000000000020942 */ /* 0x000fea0003800100 */
[----:B------:R-:W-:Y:S05]  /*0a90*/  @P0 BRA `(.L_x_7) ;  /* 0x00000000003c0947 */ /* 0x000fea0003800000 */
.L_x_4:
[----:B------:R-:W-:Y:S05]  /*0aa0*/  BSYNC.RELIABLE B2 ;  /* 0x0000000000027941 */ /* 0x000fea0003800100 */
.L_x_3:
[----:B------:R-:W-:Y:S01]  /*0ab0*/  IMAD R3, R26, R3, RZ ;  /* 0x000000031a037224 */ /* 0x000fe200078e02ff */
[----:B------:R-:W0:Y:S01]  /*0ac0*/  LDCU.64 UR8, c[0x0][0x388] ;  /* 0x00007100ff0877ac */ /* 0x000e220008000a00 */
[----:B------:R-:W-:Y:S02]  /*0ad0*/  SHF.R.S32.HI R0, RZ, 0x1f, R24 ;  /* 0x0000001fff007819 */ /* 0x000fe40000011418 */
[----:B------:R-:W-:-:S04]  /*0ae0*/  IMAD R3, R23, R10, R3 ;  /* 0x0000000a17037224 */ /* 0x000fc800078e0203 */
[----:B------:R-:W-:-:S05]  /*0af0*/  IMAD R25, R25, R4, R3 ;  /* 0x0000000419197224 */ /* 0x000fca00078e0203 */
[----:B------:R-:W-:-:S04]  /*0b00*/  IADD3 R24, P0, PT, R24, R25, RZ ;  /* 0x0000001918187210 */ /* 0x000fc80007f1e0ff */
[----:B------:R-:W-:Y:S02]  /*0b10*/  LEA.HI.X.SX32 R25, R25, R0, 0x1, P0 ;  /* 0x0000000019197211 */ /* 0x000fe400000f0eff */
[----:B0-----:R-:W-:-:S04]  /*0b20*/  LEA R4, P0, R24, UR8, 0x3 ;  /* 0x0000000818047c11 */ /* 0x001fc8000f8018ff */
[----:B------:R-:W-:-:S05]  /*0b30*/  LEA.HI.X R5, R24, UR9, R25, 0x3, P0 ;  /* 0x0000000918057c11 */ /* 0x000fca00080f1c19 */
[----:B------:R-:W2:Y:S04]  /*0b40*/  LDG.E.64 R6, desc[UR6][R4.64+0x8] ;  /* 0x0000080604067981 */ /* 0x000ea8000c1e1b00 */
[----:B------:R-:W2:Y:S02]  /*0b50*/  LDG.E.64 R8, desc[UR6][R4.64+-0x8] ;  /* 0xfffff80604087981 */ /* 0x000ea4000c1e1b00 */
[----:B--2---:R-:W-:-:S08]  /*0b60*/  DADD R6, R6, -R8 ;  /* 0x0000000006067229 */ /* 0x004fd00000000808 */
[----:B------:R-:W-:Y:S01]  /*0b70*/  DMUL R6, R6, 0.5 ;  /* 0x3fe0000006067828 */ /* 0x000fe20000000000 */
[----:B------:R-:W-:Y:S10]  /*0b80*/  BRA `(.L_x_6) ;  /* 0x0000000400e07947 */ /* 0x000ff40003800000 */
.L_x_7:
[----:B------:R-:W-:-:S13]  /*0b90*/  ISETP.GE.AND P0, PT, R25, R0, PT ;  /* 0x000000001900720c */ /* 0x000fda0003f06270 */
[----:B------:R-:W-:Y:S05]  /*0ba0*/  @P0 BRA `(.L_x_8) ;  /* 0x0000000400b40947 */ /* 0x000fea0003800000 */
        /* <DEDUP_REMOVED lines=9> */
[----:B------:R-:W2:Y:S01]  /*0c40*/  LDG.E.64 R14, desc[UR6][R20.64+-0x10] ;  /* 0xfffff006140e7981 */ /* 0x000ea2000c1e1b00 */
[----:B------:R-:W0:Y:S01]  /*0c50*/  MUFU.RCP64H R5, 12 ;  /* 0x4028000000057908 */ /* 0x000e220000001800 */
[----:B------:R-:W-:Y:S01]  /*0c60*/  MOV R8, 0x0 ;  /* 0x0000000000087802 */ /* 0x000fe20000000f00 */
[----:B------:R-:W-:Y:S01]  /*0c70*/  IMAD.MOV.U32 R9, RZ, RZ, 0x40280000 ;  /* 0x40280000ff097424 */ /* 0x000fe200078e00ff */
[----:B------:R-:W-:Y:S01]  /*0c80*/  BSSY.RECONVERGENT B3, `(.L_x_9) ;  /* 0x0000013000037945 */ /* 0x000fe20003800200 */
[----:B------:R-:W-:-:S06]  /*0c90*/  IMAD.MOV.U32 R4, RZ, RZ, 0x1 ;  /* 0x00000001ff047424 */ /* 0x000fcc00078e00ff */
[----:B0-----:R-:W-:-:S08]  /*0ca0*/  DFMA R6, R4, -R8, 1 ;  /* 0x3ff000000406742b */ /* 0x001fd00000000808 */
[----:B------:R-:W-:-:S08]  /*0cb0*/  DFMA R6, R6, R6, R6 ;  /* 0x000000060606722b */ /* 0x000fd00000000006 */
[----:B------:R-:W-:-:S08]  /*0cc0*/  DFMA R6, R4, R6, R4 ;  /* 0x000000060406722b */ /* 0x000fd00000000004 */
[----:B------:R-:W-:-:S08]  /*0cd0*/  DFMA R4, R6, -R8, 1 ;  /* 0x3ff000000604742b */ /* 0x000fd00000000808 */
[----:B------:R-:W-:-:S08]  /*0ce0*/  DFMA R4, R6, R4, R6 ;  /* 0x000000040604722b */ /* 0x000fd00000000006 */
[----:B--2---:R-:W-:Y:S01]  /*0cf0*/  DMUL R24, R14, R4 ;  /* 0x000000040e187228 */ /* 0x004fe20000000000 */
[----:B------:R-:W-:-:S07]  /*0d00*/  FSETP.GEU.AND P1, PT, |R15|, 6.5827683646048100446e-37, PT ;  /* 0x036000000f00780b */ /* 0x000fce0003f2e200 */
[----:B------:R-:W-:-:S08]  /*0d10*/  DFMA R6, R24, -12, R14 ;  /* 0xc02800001806782b */ /* 0x000fd0000000000e */
[----:B------:R-:W-:-:S10]  /*0d20*/  DFMA R24, R4, R6, R24 ;  /* 0x000000060418722b */ /* 0x000fd40000000018 */
[----:B------:R-:W-:-:S05]  /*0d30*/  FFMA R0, RZ, 2.625, R25 ;  /* 0x40280000ff007823 */ /* 0x000fca0000000019 */
[----:B------:R-:W-:-:S13]  /*0d40*/  FSETP.GT.AND P0, PT, |R0|, 1.469367938527859385e-39, PT ;  /* 0x001000000000780b */ /* 0x000fda0003f04200 */
[----:B------:R-:W-:Y:S05]  /*0d50*/  @P0 BRA P1, `(.L_x_10) ;  /* 0x0000000000140947 */ /* 0x000fea0000800000 */
[----:B------:R-:W-:Y:S02]  /*0d60*/  MOV R4, 0x40280000 ;  /* 0x4028000000047802 */ /* 0x000fe40000000f00 */
[----:B------:R-:W-:-:S07]  /*0d70*/  MOV R5, 0xd90 ;  /* 0x00000d9000057802 */ /* 0x000fce0000000f00 */
[----:B------:R-:W-:Y:S05]  /*0d80*/  CALL.REL.NOINC `($__internal_0_$__cuda_sm20_div_rn_f64_full) ;  /* 0x0000001c00107944 */ /* 0x000fea0003c00000 */
[----:B------:R-:W-:Y:S02]  /*0d90*/  IMAD.MOV.U32 R24, RZ, RZ, R4 ;  /* 0x000000ffff187224 */ /* 0x000fe400078e0004 */
[----:B------:R-:W-:-:S07]  /*0da0*/  IMAD.MOV.U32 R25, RZ, RZ, R0 ;  /* 0x000000ffff197224 */ /* 0x000fce00078e0000 */
.L_x_10:
[----:B------:R-:W-:Y:S05]  /*0db0*/  BSYNC.RECONVERGENT B3 ;  /* 0x0000000000037941 */ /* 0x000fea0003800200 */
.L_x_9:
        /* <DEDUP_REMOVED lines=10> */
[----:B------:R-:W-:Y:S02]  /*0e60*/  DFMA R6, R8, R6, R8 ;  /* 0x000000060806722b */ /* 0x000fe40000000008 */
[----:B--2---:R-:W-:-:S08]  /*0e70*/  DADD R14, R4, R4 ;  /* 0x00000000040e7229 */ /* 0x004fd00000000004 */
[----:B------:R-:W-:Y:S02]  /*0e80*/  DMUL R4, R14, R6 ;  /* 0x000000060e047228 */ /* 0x000fe40000000000 */
[----:B------:R-:W-:-:S06]  /*0e90*/  FSETP.GEU.AND P1, PT, |R15|, 6.5827683646048100446e-37, PT ;  /* 0x036000000f00780b */ /* 0x000fcc0003f2e200 */
[----:B------:R-:W-:-:S08]  /*0ea0*/  DFMA R8, R4, -3, R14 ;  /* 0xc00800000408782b */ /* 0x000fd0000000000e */
[----:B------:R-:W-:-:S10]  /*0eb0*/  DFMA R4, R6, R8, R4 ;  /* 0x000000080604722b */ /* 0x000fd40000000004 */
[----:B------:R-:W-:-:S05]  /*0ec0*/  FFMA R0, RZ, 2.125, R5 ;  /* 0x40080000ff007823 */ /* 0x000fca0000000005 */
[----:B------:R-:W-:-:S13]  /*0ed0*/  FSETP.GT.AND P0, PT, |R0|, 1.469367938527859385e-39, PT ;  /* 0x001000000000780b */ /* 0x000fda0003f04200 */
[----:B------:R-:W-:Y:S05]  /*0ee0*/  @P0 BRA P1, `(.L_x_12) ;  /* 0x0000000000100947 */ /* 0x000fea0000800000 */
[----:B------:R-:W-:Y:S02]  /*0ef0*/  MOV R4, 0x40080000 ;  /* 0x4008000000047802 */ /* 0x000fe40000000f00 */
[----:B------:R-:W-:-:S07]  /*0f00*/  MOV R5, 0xf20 ;  /* 0x00000f2000057802 */ /* 0x000fce0000000f00 */
[----:B------:R-:W-:Y:S05]  /*0f10*/  CALL.REL.NOINC `($__internal_0_$__cuda_sm20_div_rn_f64_full) ;  /* 0x0000001800ac7944 */ /* 0x000fea0003c00000 */
[----:B------:R-:W-:-:S07]  /*0f20*/  IMAD.MOV.U32 R5, RZ, RZ, R0 ;  /* 0x000000ffff057224 */ /* 0x000fce00078e0000 */
.L_x_12:
[----:B------:R-:W-:Y:S05]  /*0f30*/  BSYNC.RECONVERGENT B3 ;  /* 0x0000000000037941 */ /* 0x000fea0003800200 */
.L_x_11:
[----:B------:R-:W2:Y:S01]  /*0f40*/  LDG.E.64 R6, desc[UR6][R20.64+0x8] ;  /* 0x0000080614067981 */ /* 0x000ea2000c1e1b00 */
[----:B------:R-:W0:Y:S01]  /*0f50*/  MUFU.RCP64H R9, 3 ;  /* 0x4008000000097908 */ /* 0x000e220000001800 */
[----:B------:R-:W-:Y:S01]  /*0f60*/  IMAD.MOV.U32 R10, RZ, RZ, 0x0 ;  /* 0x00000000ff0a7424 */ /* 0x000fe200078e00ff */
[----:B------:R-:W-:Y:S01]  /*0f70*/  MOV R11, 0x40080000 ;  /* 0x40080000000b7802 */ /* 0x000fe20000000f00 */
[----:B------:R-:W-:Y:S01]  /*0f80*/  IMAD.MOV.U32 R8, RZ, RZ, 0x1 ;  /* 0x00000001ff087424 */ /* 0x000fe200078e00ff */
[----:B------:R-:W-:Y:S01]  /*0f90*/  BSSY.RECONVERGENT B3, `(.L_x_13) ;  /* 0x0000014000037945 */ /* 0x000fe20003800200 */
[----:B------:R-:W-:-:S04]  /*0fa0*/  DADD R24, R4, -R24 ;  /* 0x0000000004187229 */ /* 0x000fc80000000818 */
        /* <DEDUP_REMOVED lines=13> */
[----:B------:R-:W-:Y:S01]  /*1080*/  IMAD.MOV.U32 R4, RZ, RZ, 0x40080000 ;  /* 0x40080000ff047424 */ /* 0x000fe200078e00ff */
[----:B------:R-:W-:-:S07]  /*1090*/  MOV R5, 0x10b0 ;  /* 0x000010b000057802 */ /* 0x000fce0000000f00 */
[----:B------:R-:W-:Y:S05]  /*10a0*/  CALL.REL.NOINC `($__internal_0_$__cuda_sm20_div_rn_f64_full) ;  /* 0x0000001800487944 */ /* 0x000fea0003c00000 */
[----:B------:R-:W-:Y:S01]  /*10b0*/  MOV R6, R4 ;  /* 0x0000000400067202 */ /* 0x000fe20000000f00 */
[----:B------:R-:W-:-:S07]  /*10c0*/  IMAD.MOV.U32 R7, RZ, RZ, R0 ;  /* 0x000000ffff077224 */ /* 0x000fce00078e0000 */
.L_x_14:
[----:B------:R-:W-:Y:S05]  /*10d0*/  BSYNC.RECONVERGENT B3 ;  /* 0x0000000000037941 */ /* 0x000fea0003800200 */
.L_x_13:
[----:B------:R-:W2:Y:S01]  /*10e0*/  LDG.E.64 R14, desc[UR6][R20.64+0x10] ;  /* 0x00001006140e7981 */ /* 0x000ea2000c1e1b00 */
[----:B------:R-:W0:Y:S01]  /*10f0*/  MUFU.RCP64H R5, 12 ;  /* 0x4028000000057908 */ /* 0x000e220000001800 */
[----:B------:R-:W-:Y:S02]  /*1100*/  HFMA2 R9, -RZ, RZ, 2.078125, 0 ;  /* 0x40280000ff097431 */ /* 0x000fe400000001ff */
[----:B------:R-:W-:Y:S01]  /*1110*/  IMAD.MOV.U32 R8, RZ, RZ, 0x0 ;  /* 0x00000000ff087424 */ /* 0x000fe200078e00ff */
[----:B------:R-:W-:Y:S01]  /*1120*/  BSSY.RECONVERGENT B3, `(.L_x_15) ;  /* 0x0000013000037945 */ /* 0x000fe20003800200 */
[----:B------:R-:W-:Y:S01]  /*1130*/  IMAD.MOV.U32 R4, RZ, RZ, 0x1 ;  /* 0x00000001ff047424 */ /* 0x000fe200078e00ff */
[----:B------:R-:W-:-:S05]  /*1140*/  DADD R24, R24, -R6 ;  /* 0x0000000018187229 */ /* 0x000fca0000000806 */
        /* <DEDUP_REMOVED lines=12> */
[----:B------:R-:W-:Y:S01]  /*1210*/  IMAD.MOV.U32 R4, RZ, RZ, 0x40280000 ;  /* 0x40280000ff047424 */ /* 0x000fe200078e00ff */
[----:B------:R-:W-:-:S07]  /*1220*/  MOV R5, 0x1240 ;  /* 0x0000124000057802 */ /* 0x000fce0000000f00 */
[----:B------:R-:W-:Y:S05]  /*1230*/  CALL.REL.NOINC `($__internal_0_$__cuda_sm20_div_rn_f64_full) ;  /* 0x0000001400e47944 */ /* 0x000fea0003c00000 */
[----:B------:R-:W-:-:S07]  /*1240*/  MOV R5, R0 ;  /* 0x0000000000057202 */ /* 0x000fce0000000f00 */
.L_x_16:
[----:B------:R-:W-:Y:S05]  /*1250*/  BSYNC.RECONVERGENT B3 ;  /* 0x0000000000037941 */ /* 0x000fea0003800200 */
.L_x_15:
[----:B------:R-:W-:Y:S01]  /*1260*/  DADD R6, R24, R4 ;  /* 0x0000000018067229 */ /* 0x000fe20000000004 */
[----:B------:R-:W-:Y:S10]  /*1270*/  BRA `(.L_x_6) ;  /* 0x0000000000247947 */ /* 0x000ff40003800000 */
.L_x_8:
[----:B------:R-:W0:Y:S01]  /*1280*/  LDC.64 R6, c[0x0][0x388] ;  /* 0x0000e200ff067b82 */ /* 0x000e220000000a00 */
[----:B------:R-:W-:-:S04]  /*1290*/  IMAD R3, R26, R3, RZ ;  /* 0x000000031a037224 */ /* 0x000fc800078e02ff */
[----:B------:R-:W-:-:S04]  /*12a0*/  IMAD R3, R23, R10, R3 ;  /* 0x0000000a17037224 */ /* 0x000fc800078e0203 */
[----:B------:R-:W-:-:S04]  /*12b0*/  IMAD R3, R25, R4, R3 ;  /* 0x0000000419037224 */ /* 0x000fc800078e0203 */
[----:B------:R-:W-:-:S04]  /*12c0*/  IMAD.IADD R5, R24, 0x1, R3 ;  /* 0x0000000118057824 */ /* 0x000fc800078e0203 */
[----:B0-----:R-:W-:-:S05]  /*12d0*/  IMAD.WIDE R4, R5, 0x8, R6 ;  /* 0x0000000805047825 */ /* 0x001fca00078e0206 */
[----:B------:R-:W2:Y:S04]  /*12e0*/  LDG.E.64 R6, desc[UR6][R4.64] ;  /* 0x0000000604067981 */ /* 0x000ea8000c1e1b00 */
[----:B------:R-:W2:Y:S02]  /*12f0*/  LDG.E.64 R8, desc[UR6][R4.64+-0x8] ;  /* 0xfffff80604087981 */ /* 0x000ea4000c1e1b00 */
[----:B--2---:R-:W-:-:S11]  /*1300*/  DADD R6, R6, -R8 ;  /* 0x0000000006067229 */ /* 0x004fd60000000808 */
.L_x_6:
[----:B------:R-:W-:Y:S05]  /*1310*/  BSYNC.RECONVERGENT B1 ;  /* 0x0000000000017941 */ /* 0x000fea0003800200 */
.L_x_2:
[----:B------:R-:W0:Y:S02]  /*1320*/  LDC.64 R4, c[0x0][0x3a0] ;  /* 0x0000e800ff047b82 */ /* 0x000e240000000a00 */
[----:B0-----:R-:W-:-:S05]  /*1330*/  IMAD.WIDE R2, R2, 0x8, R4 ;  /* 0x0000000802027825 */ /* 0x001fca00078e0204 */
[----:B------:R-:W-:Y:S01]  /*1340*/  STG.E.64 desc[UR6][R2.64], R6 ;  /* 0x0000000602007986 */ /* 0x000fe2000c101b06 */
[----:B------:R-:W-:Y:S05]  /*1350*/  EXIT ;  /* 0x000000000000794d */ /* 0x000fea0003800000 */
.L_x_1:
        /* <DEDUP_REMOVED lines=8> */
[----:B------:R-:W-:-:S04]  /*13e0*/  IMAD R3, R26, R3, R9 ;  /* 0x000000031a037224 */ /* 0x000fc800078e0209 */
[----:B------:R-:W-:-:S04]  /*13f0*/  IMAD R3, R23, R10, R3 ;  /* 0x0000000a17037224 */ /* 0x000fc800078e0203 */
[----:B------:R-:W-:-:S04]  /*1400*/  IMAD R3, R25, R4, R3 ;  /* 0x0000000419037224 */ /* 0x000fc800078e0203 */
[C---:B------:R-:W-:Y:S02]  /*1410*/  IMAD.IADD R7, R3.reuse, 0x1, R4 ;  /* 0x0000000103077824 */ /* 0x040fe400078e0204 */
[----:B0-----:R-:W-:-:S04]  /*1420*/  IMAD.WIDE R4, R3, 0x8, R12 ;  /* 0x0000000803047825 */ /* 0x001fc800078e020c */
[----:B------:R-:W-:Y:S02]  /*1430*/  IMAD.WIDE R2, R7, 0x8, R12 ;  /* 0x0000000807027825 */ /* 0x000fe400078e020c */
[----:B------:R-:W2:Y:S04]  /*1440*/  LDG.E.64 R4, desc[UR6][R4.64] ;  /* 0x0000000604047981 */ /* 0x000ea8000c1e1b00 */
[----:B------:R-:W2:Y:S02]  /*1450*/  LDG.E.64 R2, desc[UR6][R2.64] ;  /* 0x0000000602027981 */ /* 0x000ea4000c1e1b00 */
[----:B--2---:R-:W-:Y:S01]  /*1460*/  DADD R8, R2, -R4 ;  /* 0x0000000002087229 */ /* 0x004fe20000000804 */
[----:B------:R-:W-:Y:S10]  /*1470*/  BRA `(.L_x_21) ;  /* 0x00000008005c7947 */ /* 0x000ff40003800000 */
.L_x_20:
[----:B------:R-:W-:-:S04]  /*1480*/  IADD3 R5, PT, PT, R4, -0x2, RZ ;  /* 0xfffffffe04057810 */ /* 0x000fc80007ffe0ff */
[----:B------:R-:W-:-:S13]  /*1490*/  ISETP.NE.AND P0, PT, R24, R5, PT ;  /* 0x000000051800720c */ /* 0x000fda0003f05270 */
[----:B------:R-:W-:Y:S05]  /*14a0*/  @P0 BREAK.RELIABLE B2 ;  /* 0x0000000000020942 */ /* 0x000fea0003800100 */
[----:B------:R-:W-:Y:S05]  /*14b0*/  @P0 BRA `(.L_x_22) ;  /* 0x0000000000400947 */ /* 0x000fea0003800000 */
.L_x_19:
[----:B------:R-:W-:Y:S05]  /*14c0*/  BSYNC.RELIABLE B2 ;  /* 0x0000000000027941 */ /* 0x000fea0003800100 */
.L_x_18:
[----:B------:R-:W0:Y:S01]  /*14d0*/  LDC.64 R12, c[0x0][0x388] ;  /* 0x0000e200ff0c7b82 */ /* 0x000e220000000a00 */
[----:B------:R-:W-:Y:S02]  /*14e0*/  IMAD R3, R26, R3, R9 ;  /* 0x000000031a037224 */ /* 0x000fe400078e0209 */
[----:B------:R-:W-:Y:S02]  /*14f0*/  IMAD R0, R25, R4, R4 ;  /* 0x0000000419007224 */ /* 0x000fe400078e0204 */
[----:B------:R-:W-:Y:S02]  /*1500*/  IMAD R3, R23, R10, R3 ;  /* 0x0000000a17037224 */ /* 0x000fe400078e0203 */
[----:B------:R-:W-:Y:S02]  /*1510*/  VIADD R25, R25, 0xffffffff ;  /* 0xffffffff19197836 */ /* 0x000fe40000000000 */
[----:B------:R-:W-:-:S04]  /*1520*/  IMAD.IADD R3, R24, 0x1, R3 ;  /* 0x0000000118037824 */ /* 0x000fc800078e0203 */
[----:B------:R-:W-:Y:S01]  /*1530*/  IMAD R25, R25, R4, R3 ;  /* 0x0000000419197224 */ /* 0x000fe200078e0203 */
[----:B------:R-:W-:-:S05]  /*1540*/  IADD3 R5, PT, PT, R0, R3, RZ ;  /* 0x0000000300057210 */ /* 0x000fca0007ffe0ff */
[----:B0-----:R-:W-:-:S04]  /*1550*/  IMAD.WIDE R2, R5, 0x8, R12 ;  /* 0x0000000805027825 */ /* 0x001fc800078e020c */
[----:B------:R-:W-:Y:S02]  /*1560*/  IMAD.WIDE R12, R25, 0x8, R12 ;  /* 0x00000008190c7825 */ /* 0x000fe400078e020c */
[----:B------:R-:W2:Y:S04]  /*1570*/  LDG.E.64 R2, desc[UR6][R2.64] ;  /* 0x0000000602027981 */ /* 0x000ea8000c1e1b00 */
[----:B------:R-:W2:Y:S02]  /*1580*/  LDG.E.64 R12, desc[UR6][R12.64] ;  /* 0x000000060c0c7981 */ /* 0x000ea4000c1e1b00 */
[----:B--2---:R-:W-:-:S08]  /*1590*/  DADD R8, R2, -R12 ;  /* 0x0000000002087229 */ /* 0x004fd0000000080c */
[----:B------:R-:W-:Y:S01]  /*15a0*/  DMUL R8, R8, 0.5 ;  /* 0x3fe0000008087828 */ /* 0x000fe20000000000 */
[----:B------:R-:W-:Y:S10]  /*15b0*/  BRA `(.L_x_21) ;  /* 0x00000008000c7947 */ /* 0x000ff40003800000 */
.L_x_22:
[----:B------:R-:W-:-:S13]  /*15c0*/  ISETP.GE.AND P0, PT, R24, R5, PT ;  /* 0x000000051800720c */ /* 0x000fda0003f06270 */
[----:B------:R-:W-:Y:S05]  /*15d0*/  @P0 BRA `(.L_x_23) ;  /* 0x0000000400d40947 */ /* 0x000fea0003800000 */
[----:B------:R-:W0:Y:S01]  /*15e0*/  LDC.64 R20, c[0x0][0x388] ;  /* 0x0000e200ff147b82 */ /* 0x000e220000000a00 */
[----:B------:R-:W-:Y:S02]  /*15f0*/  IMAD R3, R26, R3, R9 ;  /* 0x000000031a037224 */ /* 0x000fe400078e0209 */
[----:B------:R-:W-:Y:S02]  /*1600*/  VIADD R25, R25, 0xfffffffe ;  /* 0xfffffffe19197836 */ /* 0x000fe40000000000 */
[----:B------:R-:W-:-:S04]  /*1610*/  IMAD R3, R23, R10, R3 ;  /* 0x0000000a17037224 */ /* 0x000fc800078e0203 */
[----:B------:R-:W-:-:S04]  /*1620*/  IMAD.IADD R24, R24, 0x1, R3 ;  /* 0x0000000118187824 */ /* 0x000fc800078e0203 */
[----:B------:R-:W-:-:S04]  /*1630*/  IMAD R3, R25, R4, R24 ;  /* 0x0000000419037224 */ /* 0x000fc800078e0218 */
[----:B0-----:R-:W-:-:S05]  /*1640*/  IMAD.WIDE R20, R3, 0x8, R20 ;  /* 0x0000000803147825 */ /* 0x001fca00078e0214 */
        /* <DEDUP_REMOVED lines=23> */
.L_x_25:
[----:B------:R-:W-:Y:S05]  /*17c0*/  BSYNC.RECONVERGENT B3 ;  /* 0x0000000000037941 */ /* 0x000fea0003800200 */
.L_x_24:
[----:B------:R-:W0:Y:S02]  /*17d0*/  LDC R0, c[0x0][0x390] ;  /* 0x0000e400ff007b82 */ /* 0x000e240000000800 */
[----:B0-----:R-:W-:-:S06]  /*17e0*/  IMAD.WIDE R20, R0, 0x8, R20 ;  /* 0x0000000800147825 */ /* 0x001fcc00078e0214 */
[----:B------:R-:W2:Y:S01]  /*17f0*/  LDG.E.64 R20, desc[UR6][R20.64] ;  /* 0x0000000614147981 */ /* 0x000ea2000c1e1b00 */
[----:B------:R-:W0:Y:S01]  /*1800*/  MUFU.RCP64H R5, 3 ;  /* 0x4008000000057908 */ /* 0x000e220000001800 */
[----:B------:R-:W-:Y:S01]  /*1810*/  MOV R8, 0x0 ;  /* 0x0000000000087802 */ /* 0x000fe20000000f00 */
[----:B------:R-:W-:Y:S01]  /*1820*/  IMAD.MOV.U32 R9, RZ, RZ, 0x40080000 ;  /* 0x40080000ff097424 */ /* 0x000fe200078e00ff */
[----:B------:R-:W-:Y:S01]  /*1830*/  BSSY.RECONVERGENT B3, `(.L_x_26) ;  /* 0x0000014000037945 */ /* 0x000fe20003800200 */
[----:B------:R-:W-:Y:S02]  /*1840*/  IMAD.MOV.U32 R4, RZ, RZ, 0x1 ;  /* 0x00000001ff047424 */ /* 0x000fe400078e00ff */
[----:B------:R-:W-:-:S04]  /*1850*/  IMAD R25, R25, R0, R0 ;  /* 0x0000000019197224 */ /* 0x000fc800078e0200 */
        /* <DEDUP_REMOVED lines=17> */
.L_x_27:
[----:B------:R-:W-:Y:S05]  /*1970*/  BSYNC.RECONVERGENT B3 ;  /* 0x0000000000037941 */ /* 0x000fea0003800200 */
.L_x_26:
[----:B------:R-:W0:Y:S08]  /*1980*/  LDC R0, c[0x0][0x390] ;  /* 0x0000e400ff007b82 */ /* 0x000e300000000800 */
[----:B------:R-:W1:Y:S01]  /*1990*/  LDC.64 R20, c[0x0][0x388] ;  /* 0x0000e200ff147b82 */ /* 0x000e620000000a00 */
[----:B0-----:R-:W-:-:S05]  /*19a0*/  IMAD R25, R0, 0x2, R25 ;  /* 0x0000000200197824 */ /* 0x001fca00078e0219 */
[----:B------:R-:W-:-:S05]  /*19b0*/  IADD3 R25, PT, PT, R24, R25, RZ ;  /* 0x0000001918197210 */ /* 0x000fca0007ffe0ff */
[----:B-1----:R-:W-:-:S05]  /*19c0*/  IMAD.WIDE R20, R25, 0x8, R20 ;  /* 0x0000000819147825 */ /* 0x002fca00078e0214 */
        /* <DEDUP_REMOVED lines=23> */
[----:B------:R-:W-:Y:S01]  /*1b40*/  IMAD.MOV.U32 R8, RZ, RZ, R4 ;  /* 0x000000ffff087224 */ /* 0x000fe200078e0004 */
[----:B------:R-:W-:-:S07]  /*1b50*/  MOV R9, R0 ;  /* 0x0000000000097202 */ /* 0x000fce0000000f00 */
.L_x_29:
[----:B------:R-:W-:Y:S05]  /*1b60*/  BSYNC.RECONVERGENT B3 ;  /* 0x0000000000037941 */ /* 0x000fea0003800200 */
.L_x_28:
[----:B------:R-:W0:Y:S02]  /*1b70*/  LDC R15, c[0x0][0x390] ;  /* 0x0000e400ff0f7b82 */ /* 0x000e240000000800 */
[----:B0-----:R-:W-:-:S06]  /*1b80*/  IMAD.WIDE R14, R15, 0x8, R20 ;  /* 0x000000080f0e7825 */ /* 0x001fcc00078e0214 */
[----:B------:R-:W2:Y:S01]  /*1b90*/  LDG.E.64 R14, desc[UR6][R14.64] ;  /* 0x000000060e0e7981 */ /* 0x000ea2000c1e1b00 */
[----:B------:R-:W0:Y:S01]  /*1ba0*/  MUFU.RCP64H R5, 12 ;  /* 0x4028000000057908 */ /* 0x000e220000001800 */
[----:B------:R-:W-:Y:S02]  /*1bb0*/  HFMA2 R4, -RZ, RZ, 0, 5.9604644775390625e-08 ;  /* 0x00000001ff047431 */ /* 0x000fe400000001ff */
        /* <DEDUP_REMOVED lines=19> */
[----:B------:R-:W-:-:S07]  /*1cf0*/  IMAD.MOV.U32 R5, RZ, RZ, R0 ;  /* 0x000000ffff057224 */ /* 0x000fce00078e0000 */
.L_x_31:
[----:B------:R-:W-:Y:S05]  /*1d00*/  BSYNC.RECONVERGENT B3 ;  /* 0x0000000000037941 */ /* 0x000fea0003800200 */
.L_x_30:
[----:B------:R-:W-:Y:S01]  /*1d10*/  DADD R8, R2, R4 ;  /* 0x0000000002087229 */ /* 0x000fe20000000004 */
[----:B------:R-:W-:Y:S10]  /*1d20*/  BRA `(.L_x_21) ;  /* 0x0000000000307947 */ /* 0x000ff40003800000 */
.L_x_23:
[----:B------:R-:W0:Y:S01]  /*1d30*/  LDC.64 R12, c[0x0][0x388] ;  /* 0x0000e200ff0c7b82 */ /* 0x000e220000000a00 */
[----:B------:R-:W-:-:S04]  /*1d40*/  IMAD R3, R26, R3, R9 ;  /* 0x000000031a037224 */ /* 0x000fc800078e0209 */
[----:B------:R-:W-:Y:S02]  /*1d50*/  IMAD R10, R23, R10, R3 ;  /* 0x0000000a170a7224 */ /* 0x000fe400078e0203 */
[CC--:B------:R-:W-:Y:S02]  /*1d60*/  IMAD R3, R25.reuse, R4.reuse, -R4 ;  /* 0x0000000419037224 */ /* 0x0c0fe400078e0a04 */
[----:B------:R-:W-:-:S03]  /*1d70*/  IMAD R5, R25, R4, R10 ;  /* 0x0000000419057224 */ /* 0x000fc600078e020a */
[----:B------:R-:W-:Y:S02]  /*1d80*/  IADD3 R3, PT, PT, R3, R24, R10 ;  /* 0x0000001803037210 */ /* 0x000fe40007ffe00a */
[----:B------:R-:W-:-:S03]  /*1d90*/  IADD3 R5, PT, PT, R24, R5, RZ ;  /* 0x0000000518057210 */ /* 0x000fc60007ffe0ff */
[----:B0-----:R-:W-:-:S04]  /*1da0*/  IMAD.WIDE R2, R3, 0x8, R12 ;  /* 0x0000000803027825 */ /* 0x001fc800078e020c */
[----:B------:R-:W-:Y:S02]  /*1db0*/  IMAD.WIDE R12, R5, 0x8, R12 ;  /* 0x00000008050c7825 */ /* 0x000fe400078e020c */
[----:B------:R-:W2:Y:S04]  /*1dc0*/  LDG.E.64 R2, desc[UR6][R2.64] ;  /* 0x0000000602027981 */ /* 0x000ea8000c1e1b00 */
[----:B------:R-:W2:Y:S02]  /*1dd0*/  LDG.E.64 R12, desc[UR6][R12.64] ;  /* 0x000000060c0c7981 */ /* 0x000ea4000c1e1b00 */
[----:B--2---:R-:W-:-:S11]  /*1de0*/  DADD R8, R12, -R2 ;  /* 0x000000000c087229 */ /* 0x004fd60000000802 */
.L_x_21:
[----:B------:R-:W-:Y:S05]  /*1df0*/  BSYNC.RECONVERGENT B1 ;  /* 0x0000000000017941 */ /* 0x000fea0003800200 */
.L_x_17:
[----:B------:R-:W0:Y:S02]  /*1e00*/  LDC.64 R2, c[0x0][0x3a8] ;  /* 0x0000ea00ff027b82 */ /* 0x000e240000000a00 */
[----:B0-----:R-:W-:-:S05]  /*1e10*/  IMAD.WIDE R6, R6, 0x8, R2 ;  /* 0x0000000806067825 */ /* 0x001fca00078e0202 */
[----:B------:R-:W-:Y:S01]  /*1e20*/  STG.E.64 desc[UR6][R6.64], R8 ;  /* 0x0000000806007986 */ /* 0x000fe2000c101b06 */
[----:B------:R-:W-:Y:S05]  /*1e30*/  EXIT ;  /* 0x000000000000794d */ /* 0x000fea0003800000 */
.L_x_0:
[----:B------:R-:W-:Y:S01]  /*1e40*/  ISETP.NE.AND P0, PT, R10, 0x1, PT ;  /* 0x000000010a00780c */ /* 0x000fe20003f05270 */
[----:B------:R-:W-:Y:S04]  /*1e50*/  BSSY.RECONVERGENT B1, `(.L_x_32) ;  /* 0x00000b3000017945 */ /* 0x000fe80003800200 */
[----:B------:R-:W-:Y:S08]  /*1e60*/  BSSY.RELIABLE B2, `(.L_x_33) ;  /* 0x0000017000027945 */ /* 0x000ff00003800100 */
[----:B------:R-:W-:Y:S05]  /*1e70*/  @!P0 BRA `(.L_x_34) ;  /* 0x0000000000548947 */ /* 0x000fea0003800000 */
[----:B------:R-:W-:-:S13]  /*1e80*/  ISETP.NE.AND P0, PT, R10, RZ, PT ;  /* 0x000000ff0a00720c */ /* 0x000fda0003f05270 */
[----:B------:R-:W-:Y:S05]  /*1e90*/  @!P0 BREAK.RELIABLE B2 ;  /* 0x0000000000028942 */ /* 0x000fea0003800100 */
[----:B------:R-:W-:Y:S05]  /*1ea0*/  @P0 BRA `(.L_x_35) ;  /* 0x0000000000380947 */ /* 0x000fea0003800000 */
[----:B------:R-:W-:Y:S02]  /*1eb0*/  IMAD.SHL.U32 R0, R9, 0x2, RZ ;  /* 0x0000000209007824 */ /* 0x000fe400078e00ff */
[----:B------:R-:W0:Y:S02]  /*1ec0*/  LDC.64 R8, c[0x0][0x388] ;  /* 0x0000e200ff087b82 */ /* 0x000e240000000a00 */
[----:B------:R-:W-:-:S04]  /*1ed0*/  IMAD R0, R26, R3, R0 ;  /* 0x000000031a007224 */ /* 0x000fc800078e0200 */
[--C-:B------:R-:W-:Y:S02]  /*1ee0*/  IMAD.IADD R23, R23, 0x1, R0.reuse ;  /* 0x0000000117177824 */ /* 0x100fe400078e0200 */
[CC--:B------:R-:W-:Y:S02]  /*1ef0*/  IMAD R3, R25.reuse, R4.reuse, R0 ;  /* 0x0000000419037224 */ /* 0x0c0fe400078e0200 */
[----:B------:R-:W-:-:S03]  /*1f00*/  IMAD R23, R25, R4, R23 ;  /* 0x0000000419177224 */ /* 0x000fc600078e0217 */
[C---:B------:R-:W-:Y:S01]  /*1f10*/  IADD3 R3, PT, PT, R24.reuse, R3, RZ ;  /* 0x0000000318037210 */ /* 0x040fe20007ffe0ff */
[----:B------:R-:W-:-:S04]  /*1f20*/  IMAD.IADD R23, R24, 0x1, R23 ;  /* 0x0000000118177824 */ /* 0x000fc800078e0217 */
[----:B0-----:R-:W-:-:S04]  /*1f30*/  IMAD.WIDE R2, R3, 0x8, R8 ;  /* 0x0000000803027825 */ /* 0x001fc800078e0208 */
[----:B------:R-:W-:Y:S02]  /*1f40*/  IMAD.WIDE R8, R23, 0x8, R8 ;  /* 0x0000000817087825 */ /* 0x000fe400078e0208 */
[----:B------:R-:W2:Y:S04]  /*1f50*/  LDG.E.64 R2, desc[UR6][R2.64] ;  /* 0x0000000602027981 */ /* 0x000ea8000c1e1b00 */
[----:B------:R-:W2:Y:S02]  /*1f60*/  LDG.E.64 R8, desc[UR6][R8.64] ;  /* 0x0000000608087981 */ /* 0x000ea4000c1e1b00 */
[----:B--2---:R-:W-:Y:S01]  /*1f70*/  DADD R4, R8, -R2 ;  /* 0x0000000008047229 */ /* 0x004fe20000000802 */
[----:B------:R-:W-:Y:S10]  /*1f80*/  BRA `(.L_x_36) ;  /* 0x00000008007c7947 */ /* 0x000ff40003800000 */
.L_x_35:
[----:B------:R-:W-:-:S05]  /*1f90*/  VIADD R5, R8, 0xfffffffe ;  /* 0xfffffffe08057836 */ /* 0x000fca0000000000 */
[----:B------:R-:W-:-:S13]  /*1fa0*/  ISETP.NE.AND P0, PT, R10, R5, PT ;  /* 0x000000050a00720c */ /* 0x000fda0003f05270 */
[----:B------:R-:W-:Y:S05]  /*1fb0*/  @P0 BREAK.RELIABLE B2 ;  /* 0x0000000000020942 */ /* 0x000fea0003800100 */
[----:B------:R-:W-:Y:S05]  /*1fc0*/  @P0 BRA `(.L_x_37) ;  /* 0x00000000004c0947 */ /* 0x000fea0003800000 */
.L_x_34:
[----:B------:R-:W-:Y:S05]  /*1fd0*/  BSYNC.RELIABLE B2 ;  /* 0x0000000000027941 */ /* 0x000fea0003800100 */
.L_x_33:
[----:B------:R-:W-:Y:S01]  /*1fe0*/  SHF.L.U32 R2, R9, 0x1, RZ ;  /* 0x0000000109027819 */ /* 0x000fe200000006ff */
[----:B------:R-:W-:Y:S01]  /*1ff0*/  IMAD R0, R23, R10, R23 ;  /* 0x0000000a17007224 */ /* 0x000fe200078e0217 */
[----:B------:R-:W0:Y:S01]  /*2000*/  LDC.64 R8, c[0x0][0x388] ;  /* 0x0000e200ff087b82 */ /* 0x000e220000000a00 */
[----:B------:R-:W-:Y:S02]  /*2010*/  VIADD R10, R10, 0xffffffff ;  /* 0xffffffff0a0a7836 */ /* 0x000fe40000000000 */
[----:B------:R-:W-:-:S04]  /*2020*/  IMAD R3, R26, R3, R2 ;  /* 0x000000031a037224 */ /* 0x000fc800078e0202 */
[----:B------:R-:W-:Y:S02]  /*2030*/  IMAD.IADD R0, R3, 0x1, R0 ;  /* 0x0000000103007824 */ /* 0x000fe400078e0200 */
[----:B------:R-:W-:Y:S02]  /*2040*/  IMAD R10, R23, R10, R3 ;  /* 0x0000000a170a7224 */ /* 0x000fe400078e0203 */
        /* <DEDUP_REMOVED lines=8> */
[----:B--2---:R-:W-:-:S08]  /*20d0*/  DADD R4, R2, -R8 ;  /* 0x0000000002047229 */ /* 0x004fd00000000808 */
[----:B------:R-:W-:Y:S01]  /*20e0*/  DMUL R4, R4, 0.5 ;  /* 0x3fe0000004047828 */ /* 0x000fe20000000000 */
[----:B------:R-:W-:Y:S10]  /*20f0*/  BRA `(.L_x_36) ;  /* 0x0000000800207947 */ /* 0x000ff40003800000 */
.L_x_37:
[----:B------:R-:W-:-:S13]  /*2100*/  ISETP.GE.AND P0, PT, R10, R5, PT ;  /* 0x000000050a00720c */ /* 0x000fda0003f06270 */
[----:B------:R-:W-:Y:S05]  /*2110*/  @P0 BRA `(.L_x_38) ;  /* 0x0000000400dc0947 */ /* 0x000fea0003800000 */
[----:B------:R-:W0:Y:S01]  /*2120*/  LDC.64 R20, c[0x0][0x388] ;  /* 0x0000e200ff147b82 */ /* 0x000e220000000a00 */
[----:B------:R-:W-:Y:S01]  /*2130*/  IADD3 R10, PT, PT, R10, -0x2, RZ ;  /* 0xfffffffe0a0a7810 */ /* 0x000fe20007ffe0ff */
[----:B------:R-:W-:-:S04]  /*2140*/  IMAD.SHL.U32 R9, R9, 0x2, RZ ;  /* 0x0000000209097824 */ /* 0x000fc800078e00ff */
[----:B------:R-:W-:Y:S02]  /*2150*/  IMAD R26, R26, R3, R9 ;  /* 0x000000031a1a7224 */ /* 0x000fe400078e0209 */
[----:B------:R-:W-:-:S04]  /*2160*/  IMAD R27, R23, R10, RZ ;  /* 0x0000000a171b7224 */ /* 0x000fc800078e02ff */
[----:B------:R-:W-:-:S04]  /*2170*/  IMAD.IADD R0, R26, 0x1, R27 ;  /* 0x000000011a007824 */ /* 0x000fc800078e021b */
[----:B------:R-:W-:-:S04]  /*2180*/  IMAD R3, R25, R4, R0 ;  /* 0x0000000419037224 */ /* 0x000fc800078e0200 */
[----:B------:R-:W-:-:S04]  /*2190*/  IMAD.IADD R3, R24, 0x1, R3 ;  /* 0x0000000118037824 */ /* 0x000fc800078e0203 */
        /* <DEDUP_REMOVED lines=24> */
.L_x_40:
[----:B------:R-:W-:Y:S05]  /*2320*/  BSYNC.RECONVERGENT B3 ;  /* 0x0000000000037941 */ /* 0x000fea0003800200 */
.L_x_39:
[----:B------:R-:W-:-:S06]  /*2330*/  IMAD.WIDE R20, R23, 0x8, R20 ;  /* 0x0000000817147825 */ /* 0x000fcc00078e0214 */
[----:B------:R-:W2:Y:S01]  /*2340*/  LDG.E.64 R20, desc[UR6][R20.64] ;  /* 0x0000000614147981 */ /* 0x000ea2000c1e1b00 */
[----:B------:R-:W0:Y:S01]  /*2350*/  MUFU.RCP64H R5, 3 ;  /* 0x4008000000057908 */ /* 0x000e220000001800 */
[----:B------:R-:W-:Y:S01]  /*2360*/  MOV R8, 0x0 ;  /* 0x0000000000087802 */ /* 0x000fe20000000f00 */
[----:B------:R-:W-:Y:S01]  /*2370*/  IMAD.MOV.U32 R9, RZ, RZ, 0x40080000 ;  /* 0x40080000ff097424 */ /* 0x000fe200078e00ff */
[----:B------:R-:W-:Y:S01]  /*2380*/  BSSY.RECONVERGENT B3, `(.L_x_41) ;  /* 0x0000014000037945 */ /* 0x000fe20003800200 */
[----:B------:R-:W-:Y:S01]  /*2390*/  IMAD.MOV.U32 R4, RZ, RZ, 0x1 ;  /* 0x00000001ff047424 */ /* 0x000fe200078e00ff */
[----:B------:R-:W-:-:S05]  /*23a0*/  IADD3 R27, PT, PT, R23, R27, RZ ;  /* 0x0000001b171b7210 */ /* 0x000fca0007ffe0ff */
        /* <DEDUP_REMOVED lines=16> */
[----:B------:R-:W-:-:S07]  /*24b0*/  MOV R5, R0 ;  /* 0x0000000000057202 */ /* 0x000fce0000000f00 */
.L_x_42:
[----:B------:R-:W-:Y:S05]  /*24c0*/  BSYNC.RECONVERGENT B3 ;  /* 0x0000000000037941 */ /* 0x000fea0003800200 */
.L_x_41:
[----:B------:R-:W0:Y:S01]  /*24d0*/  LDCU UR5, c[0x0][0x390] ;  /* 0x00007200ff0577ac */ /* 0x000e220008000800 */
[----:B------:R-:W1:Y:S01]  /*24e0*/  LDC.64 R20, c[0x0][0x388] ;  /* 0x0000e200ff147b82 */ /* 0x000e620000000a00 */
[----:B------:R-:W-:-:S05]  /*24f0*/  IMAD R27, R23, 0x2, R27 ;  /* 0x00000002171b7824 */ /* 0x000fca00078e021b */
[----:B------:R-:W-:-:S05]  /*2500*/  IADD3 R26, PT, PT, R26, R27, RZ ;  /* 0x0000001b1a1a7210 */ /* 0x000fca0007ffe0ff */
[----:B0-----:R-:W-:-:S04]  /*2510*/  IMAD R25, R25, UR5, R26 ;  /* 0x0000000519197c24 */ /* 0x001fc8000f8e021a */
[----:B------:R-:W-:-:S04]  /*2520*/  IMAD.IADD R25, R24, 0x1, R25 ;  /* 0x0000000118197824 */ /* 0x000fc800078e0219 */
[----:B-1----:R-:W-:-:S05]  /*2530*/  IMAD.WIDE R20, R25, 0x8, R20 ;  /* 0x0000000819147825 */ /* 0x002fca00078e0214 */
[----:B------:R-:W2:Y:S01]  /*2540*/  LDG.E.64 R8, desc[UR6][R20.64] ;  /* 0x0000000614087981 */ /* 0x000ea2000c1e1b00 */
[----:B------:R-:W0:Y:S01]  /*2550*/  MUFU.RCP64H R11, 3 ;  /* 0x40080000000b7908 */ /* 0x000e220000001800 */
[----:B------:R-:W-:Y:S02]  /*2560*/  HFMA2 R12, -RZ, RZ, 0, 0 ;  /* 0x00000000ff0c7431 */ /* 0x000fe400000001ff */
[----:B------:R-:W-:Y:S01]  /*2570*/  IMAD.MOV.U32 R13, RZ, RZ, 0x40080000 ;  /* 0x40080000ff0d7424 */ /* 0x000fe200078e00ff */
[----:B------:R-:W-:Y:S01]  /*2580*/  MOV R10, 0x1 ;  /* 0x00000001000a7802 */ /* 0x000fe20000000f00 */
        /* <DEDUP_REMOVED lines=20> */
.L_x_44:
[----:B------:R-:W-:Y:S05]  /*26d0*/  BSYNC.RECONVERGENT B3 ;  /* 0x0000000000037941 */ /* 0x000fea0003800200 */
.L_x_43:
[----:B------:R-:W-:-:S06]  /*26e0*/  IMAD.WIDE R14, R23, 0x8, R20 ;  /* 0x00000008170e7825 */ /* 0x000fcc00078e0214 */
        /* <DEDUP_REMOVED lines=23> */
.L_x_46:
[----:B------:R-:W-:Y:S05]  /*2860*/  BSYNC.RECONVERGENT B3 ;  /* 0x0000000000037941 */ /* 0x000fea0003800200 */
.L_x_45:
[----:B------:R-:W-:Y:S01]  /*2870*/  DADD R4, R2, R4 ;  /* 0x0000000002047229 */ /* 0x000fe20000000004 */
[----:B------:R-:W-:Y:S10]  /*2880*/  BRA `(.L_x_36) ;  /* 0x00000000003c7947 */ /* 0x000ff40003800000 */
.L_x_38:
[----:B------:R-:W-:Y:S02]  /*2890*/  IMAD.SHL.U32 R2, R9, 0x2, RZ ;  /* 0x0000000209027824 */ /* 0x000fe400078e00ff */
[----:B------:R-:W0:Y:S01]  /*28a0*/  LDC.64 R8, c[0x0][0x388] ;  /* 0x0000e200ff087b82 */ /* 0x000e220000000a00 */
[----:B------:R-:W-:Y:S02]  /*28b0*/  IMAD R0, R23, R10, -R23 ;  /* 0x0000000a17007224 */ /* 0x000fe400078e0a17 */
[----:B------:R-:W-:-:S04]  /*28c0*/  IMAD R3, R26, R3, R2 ;  /* 0x000000031a037224 */ /* 0x000fc800078e0202 */
[----:B------:R-:W-:Y:S01]  /*28d0*/  IMAD R10, R23, R10, R3 ;  /* 0x0000000a170a7224 */ /* 0x000fe200078e0203 */
[----:B------:R-:W-:-:S03]  /*28e0*/  IADD3 R0, PT, PT, R3, R0, RZ ;  /* 0x0000000003007210 */ /* 0x000fc60007ffe0ff */
[CC--:B------:R-:W-:Y:S02]  /*28f0*/  IMAD R3, R25.reuse, R4.reuse, R10 ;  /* 0x0000000419037224 */ /* 0x0c0fe400078e020a */
[----:B------:R-:W-:Y:S02]  /*2900*/  IMAD R25, R25, R4, R0 ;  /* 0x0000000419197224 */ /* 0x000fe400078e0200 */
[----:B------:R-:W-:-:S03]  /*2910*/  IMAD.IADD R3, R24, 0x1, R3 ;  /* 0x0000000118037824 */ /* 0x000fc600078e0203 */
[----:B------:R-:W-:Y:S01]  /*2920*/  IADD3 R25, PT, PT, R24, R25, RZ ;  /* 0x0000001918197210 */ /* 0x000fe20007ffe0ff */
[----:B0-----:R-:W-:-:S04]  /*2930*/  IMAD.WIDE R2, R3, 0x8, R8 ;  /* 0x0000000803027825 */ /* 0x001fc800078e0208 */
[----:B------:R-:W-:Y:S02]  /*2940*/  IMAD.WIDE R8, R25, 0x8, R8 ;  /* 0x0000000819087825 */ /* 0x000fe400078e0208 */
[----:B------:R-:W2:Y:S04]  /*2950*/  LDG.E.64 R2, desc[UR6][R2.64] ;  /* 0x0000000602027981 */ /* 0x000ea8000c1e1b00 */
[----:B------:R-:W2:Y:S02]  /*2960*/  LDG.E.64 R8, desc[UR6][R8.64] ;  /* 0x0000000608087981 */ /* 0x000ea4000c1e1b00 */
[----:B--2---:R-:W-:-:S11]  /*2970*/  DADD R4, R2, -R8 ;  /* 0x0000000002047229 */ /* 0x004fd60000000808 */
.L_x_36:
[----:B------:R-:W-:Y:S05]  /*2980*/  BSYNC.RECONVERGENT B1 ;  /* 0x0000000000017941 */ /* 0x000fea0003800200 */
.L_x_32:
[----:B------:R-:W0:Y:S02]  /*2990*/  LDC.64 R2, c[0x0][0x3b0] ;  /* 0x0000ec00ff027b82 */ /* 0x000e240000000a00 */
[----:B0-----:R-:W-:-:S05]  /*29a0*/  IMAD.WIDE R6, R6, 0x8, R2 ;  /* 0x0000000806067825 */ /* 0x001fca00078e0202 */
[----:B------:R-:W-:Y:S01]  /*29b0*/  STG.E.64 desc[UR6][R6.64], R4 ;  /* 0x0000000406007986 */ /* 0x000fe2000c101b06 */
[----:B------:R-:W-:Y:S05]  /*29c0*/  EXIT ;  /* 0x000000000000794d */ /* 0x000fea0003800000 */
        .weak           $__internal_0_$__cuda_sm20_div_rn_f64_full
        .type           $__internal_0_$__cuda_sm20_div_rn_f64_full,@function
        .size           $__internal_0_$__cuda_sm20_div_rn_f64_full,(.L_x_53 - $__internal_0_$__cuda_sm20_div_rn_f64_full)
$__internal_0_$__cuda_sm20_div_rn_f64_full:
[C---:B------:R-:W-:Y:S01]  /*29d0*/  FSETP.GEU.AND P0, PT, |R4|.reuse, 1.469367938527859385e-39, PT ;  /* 0x001000000400780b */ /* 0x040fe20003f0e200 */
[----:B------:R-:W-:Y:S01]  /*29e0*/  IMAD.U32 R10, RZ, RZ, UR4 ;  /* 0x00000004ff0a7e24 */ /* 0x000fe2000f8e00ff */
[----:B------:R-:W-:Y:S01]  /*29f0*/  LOP3.LUT R0, R4, 0x800fffff, RZ, 0xc0, !PT ;  /* 0x800fffff04007812 */ /* 0x000fe200078ec0ff */
[----:B------:R-:W-:Y:S01]  /*2a00*/  IMAD.MOV.U32 R11, RZ, RZ, R4 ;  /* 0x000000ffff0b7224 */ /* 0x000fe200078e0004 */
[----:B------:R-:W-:Y:S01]  /*2a10*/  MOV R12, UR4 ;  /* 0x00000004000c7c02 */ /* 0x000fe20008000f00 */
[----:B------:R-:W-:Y:S01]  /*2a20*/  BSSY.RECONVERGENT B0, `(.L_x_47) ;  /* 0x0000059000007945 */ /* 0x000fe20003800200 */
[----:B------:R-:W-:Y:S02]  /*2a30*/  LOP3.LUT R13, R0, 0x3ff00000, RZ, 0xfc, !PT ;  /* 0x3ff00000000d7812 */ /* 0x000fe400078efcff */
[----:B------:R-:W-:Y:S02]  /*2a40*/  FSETP.GEU.AND P2, PT, |R15|, 1.469367938527859385e-39, PT ;  /* 0x001000000f00780b */ /* 0x000fe40003f4e200 */
[----:B------:R-:W-:-:S02]  /*2a50*/  MOV R18, 0x1 ;  /* 0x0000000100127802 */ /* 0x000fc40000000f00 */
[----:B------:R-:W-:Y:S01]  /*2a60*/  LOP3.LUT R7, R15, 0x7ff00000, RZ, 0xc0, !PT ;  /* 0x7ff000000f077812 */ /* 0x000fe200078ec0ff */
[----:B------:R-:W-:Y:S01]  /*2a70*/  @!P0 DMUL R12, R10, 8.98846567431157953865e+307 ;  /* 0x7fe000000a0c8828 */ /* 0x000fe20000000000 */
[----:B------:R-:W-:Y:S01]  /*2a80*/  LOP3.LUT R8, R4, 0x7ff00000, RZ, 0xc0, !PT ;  /* 0x7ff0000004087812 */ /* 0x000fe200078ec0ff */
[----:B------:R-:W-:-:S03]  /*2a90*/  IMAD.MOV.U32 R4, RZ, RZ, 0x1ca00000 ;  /* 0x1ca00000ff047424 */ /* 0x000fc600078e00ff */
[----:B------:R-:W-:Y:S01]  /*2aa0*/  ISETP.GE.U32.AND P1, PT, R7, R8, PT ;  /* 0x000000080700720c */ /* 0x000fe20003f26070 */
[----:B------:R-:W0:Y:S02]  /*2ab0*/  MUFU.RCP64H R19, R13 ;  /* 0x0000000d00137308 */ /* 0x000e240000001800 */
[----:B------:R-:W-:Y:S01]  /*2ac0*/  @!P2 LOP3.LUT R0, R11, 0x7ff00000, RZ, 0xc0, !PT ;  /* 0x7ff000000b00a812 */ /* 0x000fe200078ec0ff */
[----:B------:R-:W-:Y:S01]  /*2ad0*/  @!P2 IMAD.MOV.U32 R28, RZ, RZ, RZ ;  /* 0x000000ffff1ca224 */ /* 0x000fe200078e00ff */
[----:B------:R-:W-:Y:S02]  /*2ae0*/  @!P0 LOP3.LUT R8, R13, 0x7ff00000, RZ, 0xc0, !PT ;  /* 0x7ff000000d088812 */ /* 0x000fe400078ec0ff */
[----:B------:R-:W-:Y:S02]  /*2af0*/  @!P2 ISETP.GE.U32.AND P3, PT, R7, R0, PT ;  /* 0x000000000700a20c */ /* 0x000fe40003f66070 */
[----:B------:R-:W-:Y:S02]  /*2b00*/  IADD3 R22, PT, PT, R8, -0x1, RZ ;  /* 0xffffffff08167810 */ /* 0x000fe40007ffe0ff */
[----:B------:R-:W-:-:S04]  /*2b10*/  @!P2 SEL R0, R4, 0x63400000, !P3 ;  /* 0x634000000400a807 */ /* 0x000fc80005800000 */
[----:B------:R-:W-:Y:S01]  /*2b20*/  @!P2 LOP3.LUT R0, R0, 0x80000000, R15, 0xf8, !PT ;  /* 0x800000000000a812 */ /* 0x000fe200078ef80f */
[----:B0-----:R-:W-:-:S03]  /*2b30*/  DFMA R16, R18, -R12, 1 ;  /* 0x3ff000001210742b */ /* 0x001fc6000000080c */
[----:B------:R-:W-:Y:S02]  /*2b40*/  @!P2 LOP3.LUT R29, R0, 0x100000, RZ, 0xfc, !PT ;  /* 0x00100000001da812 */ /* 0x000fe400078efcff */
[----:B------:R-:W-:-:S03]  /*2b50*/  MOV R0, R7 ;  /* 0x0000000700007202 */ /* 0x000fc60000000f00 */
[----:B------:R-:W-:-:S08]  /*2b60*/  DFMA R16, R16, R16, R16 ;  /* 0x000000101010722b */ /* 0x000fd00000000010 */
[----:B------:R-:W-:Y:S01]  /*2b70*/  DFMA R18, R18, R16, R18 ;  /* 0x000000101212722b */ /* 0x000fe20000000012 */
[----:B------:R-:W-:-:S04]  /*2b80*/  SEL R16, R4, 0x63400000, !P1 ;  /* 0x6340000004107807 */ /* 0x000fc80004800000 */
[----:B------:R-:W-:Y:S02]  /*2b90*/  LOP3.LUT R17, R16, 0x800fffff, R15, 0xf8, !PT ;  /* 0x800fffff10117812 */ /* 0x000fe400078ef80f */
[----:B------:R-:W-:Y:S01]  /*2ba0*/  MOV R16, R14 ;  /* 0x0000000e00107202 */ /* 0x000fe20000000f00 */
[----:B------:R-:W-:-:S05]  /*2bb0*/  DFMA R30, R18, -R12, 1 ;  /* 0x3ff00000121e742b */ /* 0x000fca000000080c */
[----:B------:R-:W-:-:S03]  /*2bc0*/  @!P2 DFMA R16, R16, 2, -R28 ;  /* 0x400000001010a82b */ /* 0x000fc6000000081c */
[----:B------:R-:W-:-:S07]  /*2bd0*/  DFMA R30, R18, R30, R18 ;  /* 0x0000001e121e722b */ /* 0x000fce0000000012 */
[----:B------:R-:W-:Y:S01]  /*2be0*/  @!P2 LOP3.LUT R0, R17, 0x7ff00000, RZ, 0xc0, !PT ;  /* 0x7ff000001100a812 */ /* 0x000fe200078ec0ff */
[----:B------:R-:W-:-:S04]  /*2bf0*/  DMUL R28, R30, R16 ;  /* 0x000000101e1c7228 */ /* 0x000fc80000000000 */
[----:B------:R-:W-:-:S04]  /*2c00*/  VIADD R9, R0, 0xffffffff ;  /* 0xffffffff00097836 */ /* 0x000fc80000000000 */
[----:B------:R-:W-:Y:S01]  /*2c10*/  DFMA R18, R28, -R12, R16 ;  /* 0x8000000c1c12722b */ /* 0x000fe20000000010 */
[----:B------:R-:W-:-:S04]  /*2c20*/  ISETP.GT.U32.AND P0, PT, R9, 0x7feffffe, PT ;  /* 0x7feffffe0900780c */ /* 0x000fc80003f04070 */
[----:B------:R-:W-:-:S03]  /*2c30*/  ISETP.GT.U32.OR P0, PT, R22, 0x7feffffe, P0 ;  /* 0x7feffffe1600780c */ /* 0x000fc60000704470 */
[----:B------:R-:W-:-:S10]  /*2c40*/  DFMA R18, R30, R18, R28 ;  /* 0x000000121e12722b */ /* 0x000fd4000000001c */
[----:B------:R-:W-:Y:S05]  /*2c50*/  @P0 BRA `(.L_x_48) ;  /* 0x0000000000740947 */ /* 0x000fea0003800000 */
[----:B------:R-:W-:-:S04]  /*2c60*/  LOP3.LUT R0, R11, 0x7ff00000, RZ, 0xc0, !PT ;  /* 0x7ff000000b007812 */ /* 0x000fc800078ec0ff */
[CC--:B------:R-:W-:Y:S02]  /*2c70*/  VIADDMNMX R8, R7.reuse, -R0.reuse, 0xb9600000, !PT ;  /* 0xb960000007087446 */ /* 0x0c0fe40007800900 */
[----:B------:R-:W-:Y:S02]  /*2c80*/  ISETP.GE.U32.AND P0, PT, R7, R0, PT ;  /* 0x000000000700720c */ /* 0x000fe40003f06070 */
[----:B------:R-:W-:Y:S02]  /*2c90*/  VIMNMX R8, PT, PT, R8, 0x46a00000, PT ;  /* 0x46a0000008087848 */ /* 0x000fe40003fe0100 */
[----:B------:R-:W-:-:S05]  /*2ca0*/  SEL R4, R4, 0x63400000, !P0 ;  /* 0x6340000004047807 */ /* 0x000fca0004000000 */
[----:B------:R-:W-:Y:S02]  /*2cb0*/  IMAD.IADD R4, R8, 0x1, -R4 ;  /* 0x0000000108047824 */ /* 0x000fe400078e0a04 */
[----:B------:R-:W-:-:S03]  /*2cc0*/  IMAD.MOV.U32 R8, RZ, RZ, RZ ;  /* 0x000000ffff087224 */ /* 0x000fc600078e00ff */
[----:B------:R-:W-:-:S06]  /*2cd0*/  IADD3 R9, PT, PT, R4, 0x7fe00000, RZ ;  /* 0x7fe0000004097810 */ /* 0x000fcc0007ffe0ff */
[----:B------:R-:W-:-:S10]  /*2ce0*/  DMUL R28, R18, R8 ;  /* 0x00000008121c7228 */ /* 0x000fd40000000000 */
[----:B------:R-:W-:-:S13]  /*2cf0*/  FSETP.GTU.AND P0, PT, |R29|, 1.469367938527859385e-39, PT ;  /* 0x001000001d00780b */ /* 0x000fda0003f0c200 */
[----:B------:R-:W-:Y:S05]  /*2d00*/  @P0 BRA `(.L_x_49) ;  /* 0x0000000000a80947 */ /* 0x000fea0003800000 */
[----:B------:R-:W-:-:S06]  /*2d10*/  DFMA R12, R18, -R12, R16 ;  /* 0x8000000c120c722b */ /* 0x000fcc0000000010 */
[----:B------:R-:W-:-:S04]  /*2d20*/  MOV R12, RZ ;  /* 0x000000ff000c7202 */ /* 0x000fc80000000f00 */
[C---:B------:R-:W-:Y:S02]  /*2d30*/  FSETP.NEU.AND P0, PT, R13.reuse, RZ, PT ;  /* 0x000000ff0d00720b */ /* 0x040fe40003f0d000 */
[----:B------:R-:W-:-:S04]  /*2d40*/  LOP3.LUT R10, R13, 0x80000000, R11, 0x48, !PT ;  /* 0x800000000d0a7812 */ /* 0x000fc800078e480b */
[----:B------:R-:W-:-:S07]  /*2d50*/  LOP3.LUT R13, R10, R9, RZ, 0xfc, !PT ;  /* 0x000000090a0d7212 */ /* 0x000fce00078efcff */
[----:B------:R-:W-:Y:S05]  /*2d60*/  @!P0 BRA `(.L_x_49) ;  /* 0x0000000000908947 */ /* 0x000fea0003800000 */
[----:B------:R-:W-:Y:S01]  /*2d70*/  IMAD.MOV R9, RZ, RZ, -R4 ;  /* 0x000000ffff097224 */ /* 0x000fe200078e0a04 */
[----:B------:R-:W-:Y:S02]  /*2d80*/  MOV R8, RZ ;  /* 0x000000ff00087202 */ /* 0x000fe40000000f00 */
[----:B------:R-:W-:-:S04]  /*2d90*/  IADD3 R4, PT, PT, -R4, -0x43300000, RZ ;  /* 0xbcd0000004047810 */ /* 0x000fc80007ffe1ff */
[----:B------:R-:W-:Y:S02]  /*2da0*/  DFMA R8, R28, -R8, R18 ;  /* 0x800000081c08722b */ /* 0x000fe40000000012 */
[----:B------:R-:W-:-:S08]  /*2db0*/  DMUL.RP R18, R18, R12 ;  /* 0x0000000c12127228 */ /* 0x000fd00000008000 */
[----:B------:R-:W-:Y:S02]  /*2dc0*/  FSETP.NEU.AND P0, PT, |R9|, R4, PT ;  /* 0x000000040900720b */ /* 0x000fe40003f0d200 */
[----:B------:R-:W-:Y:S02]  /*2dd0*/  LOP3.LUT R10, R19, R10, RZ, 0x3c, !PT ;  /* 0x0000000a130a7212 */ /* 0x000fe400078e3cff */
[----:B------:R-:W-:Y:S02]  /*2de0*/  FSEL R0, R18, R28, !P0 ;  /* 0x0000001c12007208 */ /* 0x000fe40004000000 */
[----:B------:R-:W-:-:S03]  /*2df0*/  FSEL R10, R10, R29, !P0 ;  /* 0x0000001d0a0a7208 */ /* 0x000fc60004000000 */
[----:B------:R-:W-:Y:S01]  /*2e00*/  IMAD.MOV.U32 R28, RZ, RZ, R0 ;  /* 0x000000ffff1c7224 */ /* 0x000fe200078e0000 */
[----:B------:R-:W-:Y:S01]  /*2e10*/  MOV R29, R10 ;  /* 0x0000000a001d7202 */ /* 0x000fe20000000f00 */
[----:B------:R-:W-:Y:S06]  /*2e20*/  BRA `(.L_x_49) ;  /* 0x0000000000607947 */ /* 0x000fec0003800000 */
.L_x_48:
[----:B------:R-:W-:-:S14]  /*2e30*/  DSETP.NAN.AND P0, PT, R14, R14, PT ;  /* 0x0000000e0e00722a */ /* 0x000fdc0003f08000 */
[----:B------:R-:W-:Y:S05]  /*2e40*/  @P0 BRA `(.L_x_50) ;  /* 0x00000000004c0947 */ /* 0x000fea0003800000 */
[----:B------:R-:W-:-:S14]  /*2e50*/  DSETP.NAN.AND P0, PT, R10, R10, PT ;  /* 0x0000000a0a00722a */ /* 0x000fdc0003f08000 */
[----:B------:R-:W-:Y:S05]  /*2e60*/  @P0 BRA `(.L_x_51) ;  /* 0x0000000000340947 */ /* 0x000fea0003800000 */
[----:B------:R-:W-:Y:S01]  /*2e70*/  ISETP.NE.AND P0, PT, R0, R8, PT ;  /* 0x000000080000720c */ /* 0x000fe20003f05270 */
[----:B------:R-:W-:Y:S01]  /*2e80*/  IMAD.MOV.U32 R28, RZ, RZ, 0x0 ;  /* 0x00000000ff1c7424 */ /* 0x000fe200078e00ff */
[----:B------:R-:W-:-:S11]  /*2e90*/  MOV R29, 0xfff80000 ;  /* 0xfff80000001d7802 */ /* 0x000fd60000000f00 */
[----:B------:R-:W-:Y:S05]  /*2ea0*/  @!P0 BRA `(.L_x_49) ;  /* 0x0000000000408947 */ /* 0x000fea0003800000 */
[----:B------:R-:W-:Y:S02]  /*2eb0*/  ISETP.NE.AND P0, PT, R0, 0x7ff00000, PT ;  /* 0x7ff000000000780c */ /* 0x000fe40003f05270 */
[----:B------:R-:W-:Y:S02]  /*2ec0*/  LOP3.LUT R10, R15, 0x80000000, R11, 0x48, !PT ;  /* 0x800000000f0a7812 */ /* 0x000fe400078e480b */
[----:B------:R-:W-:-:S13]  /*2ed0*/  ISETP.EQ.OR P0, PT, R8, RZ, !P0 ;  /* 0x000000ff0800720c */ /* 0x000fda0004702670 */
[----:B------:R-:W-:Y:S01]  /*2ee0*/  @P0 LOP3.LUT R0, R10, 0x7ff00000, RZ, 0xfc, !PT ;  /* 0x7ff000000a000812 */ /* 0x000fe200078efcff */
[----:B------:R-:W-:Y:S01]  /*2ef0*/  @!P0 IMAD.MOV.U32 R28, RZ, RZ, RZ ;  /* 0x000000ffff1c8224 */ /* 0x000fe200078e00ff */
[----:B------:R-:W-:Y:S01]  /*2f00*/  @!P0 MOV R29, R10 ;  /* 0x0000000a001d8202 */ /* 0x000fe20000000f00 */
[----:B------:R-:W-:Y:S01]  /*2f10*/  @P0 IMAD.MOV.U32 R28, RZ, RZ, RZ ;  /* 0x000000ffff1c0224 */ /* 0x000fe200078e00ff */
[----:B------:R-:W-:Y:S01]  /*2f20*/  @P0 MOV R29, R0 ;  /* 0x00000000001d0202 */ /* 0x000fe20000000f00 */
[----:B------:R-:W-:Y:S06]  /*2f30*/  BRA `(.L_x_49) ;  /* 0x00000000001c7947 */ /* 0x000fec0003800000 */
.L_x_51:
[----:B------:R-:W-:Y:S01]  /*2f40*/  LOP3.LUT R0, R11, 0x80000, RZ, 0xfc, !PT ;  /* 0x000800000b007812 */ /* 0x000fe200078efcff */
[----:B------:R-:W-:-:S03]  /*2f50*/  IMAD.MOV.U32 R28, RZ, RZ, R10 ;  /* 0x000000ffff1c7224 */ /* 0x000fc600078e000a */
[----:B------:R-:W-:Y:S01]  /*2f60*/  MOV R29, R0 ;  /* 0x00000000001d7202 */ /* 0x000fe20000000f00 */
[----:B------:R-:W-:Y:S06]  /*2f70*/  BRA `(.L_x_49) ;  /* 0x00000000000c7947 */ /* 0x000fec0003800000 */
.L_x_50:
[----:B------:R-:W-:Y:S01]  /*2f80*/  LOP3.LUT R0, R15, 0x80000, RZ, 0xfc, !PT ;  /* 0x000800000f007812 */ /* 0x000fe200078efcff */
[----:B------:R-:W-:-:S03]  /*2f90*/  IMAD.MOV.U32 R28, RZ, RZ, R14 ;  /* 0x000000ffff1c7224 */ /* 0x000fc600078e000e */
[----:B------:R-:W-:-:S07]  /*2fa0*/  MOV R29, R0 ;  /* 0x00000000001d7202 */ /* 0x000fce0000000f00 */
.L_x_49:
[----:B------:R-:W-:Y:S05]  /*2fb0*/  BSYNC.RECONVERGENT B0 ;  /* 0x0000000000007941 */ /* 0x000fea0003800200 */
.L_x_47:
[----:B------:R-:W-:Y:S02]  /*2fc0*/  HFMA2 R9, -RZ, RZ, 0, 0 ;  /* 0x00000000ff097431 */ /* 0x000fe400000001ff */
[----:B------:R-:W-:Y:S01]  /*2fd0*/  IMAD.MOV.U32 R8, RZ, RZ, R5 ;  /* 0x000000ffff087224 */ /* 0x000fe200078e0005 */
[----:B------:R-:W-:Y:S01]  /*2fe0*/  MOV R0, R29 ;  /* 0x0000001d00007202 */ /* 0x000fe20000000f00 */
[----:B------:R-:W-:Y:S02]  /*2ff0*/  IMAD.MOV.U32 R4, RZ, RZ, R28 ;  /* 0x000000ffff047224 */ /* 0x000fe400078e001c */
[----:B------:R-:W-:Y:S05]  /*3000*/  RET.REL.NODEC R8 `(batchGradientsKernel) ;  /* 0xffffffcc08fc7950 */ /* 0x000fea0003c3ffff */
.L_x_52:
[----:B------:R-:W-:-:S00]  /*3010*/  BRA `(.L_x_52) ;  /* 0xfffffffc00fc7947 */ /* 0x000fc0000383ffff */
[----:B------:R-:W-:-:S00]  /*3020*/  NOP ;  /* 0x0000000000007918 */ /* 0x000fc00000000000 */
        /* <DEDUP_REMOVED lines=13> */
.L_x_53:


//--------------------- .nv.shared.reserved.0     --------------------------
	.section	.nv.shared.reserved.0,"aw",@nobits
	.weak		__nv_reservedSMEM_offset_0_alias
	.size		__nv_reservedSMEM_offset_0_alias, 0, 64
	.other		__nv_reservedSMEM_offset_0_alias,@"STO_CUDA_RESERVED_SHARED STV_DEFAULT"
__nv_reservedSMEM_offset_0_alias:
	.zero		0
	.zero		64


//--------------------- .nv.constant0.batchGradientsKernel --------------------------
	.section	.nv.constant0.batchGradientsKernel,"a",@progbits
	.sectionflags	@""
	.align	4
.nv.constant0.batchGradientsKernel:
	.zero		952


//--------------------- SYMBOLS --------------------------

	.type		.nv.reservedSmem.offset0,@object
	.size		.nv.reservedSmem.offset0,0x4
